//
// Generated by NVIDIA NVVM Compiler
//
// Compiler Build ID: CL-36424714
// Cuda compilation tools, release 13.0, V13.0.88
// Based on NVVM 20.0.0
//

.version 9.0
.target sm_100
.address_size 64

	// .globl	_Z11Hamming1GPUP11BitSequenceILy10000EEPS_ILy4999950000EEy
// _ZZ15Hamming2GPUFastP11BitSequenceILy10000EEPPjjjE2ar has been demoted
// _ZZ11Hamming2GPUP11BitSequenceILy10000EEPPjjjE2ar has been demoted

.visible .entry _Z11Hamming1GPUP11BitSequenceILy10000EEPS_ILy4999950000EEy(
	.param .u64 .ptr .align 1 _Z11Hamming1GPUP11BitSequenceILy10000EEPS_ILy4999950000EEy_param_0,
	.param .u64 .ptr .align 1 _Z11Hamming1GPUP11BitSequenceILy10000EEPS_ILy4999950000EEy_param_1,
	.param .u64 _Z11Hamming1GPUP11BitSequenceILy10000EEPS_ILy4999950000EEy_param_2
)
{
	.reg .pred 	%p<4>;
	.reg .b32 	%r<7>;
	.reg .b64 	%rd<10>;

	ld.param.u64 	%rd2, [_Z11Hamming1GPUP11BitSequenceILy10000EEPS_ILy4999950000EEy_param_1];
	ld.param.u64 	%rd3, [_Z11Hamming1GPUP11BitSequenceILy10000EEPS_ILy4999950000EEy_param_2];
	mov.u32 	%r2, %tid.x;
	mov.u32 	%r3, %ctaid.x;
	mov.u32 	%r4, %ntid.x;
	mad.lo.s32 	%r5, %r3, %r4, %r2;
	cvt.u64.u32 	%rd4, %r5;
	add.s64 	%rd1, %rd3, %rd4;
	mov.pred 	%p1, 0;
	mov.b32 	%r6, -1;
	vote.sync.ballot.b32 	%r1, %p1, %r6;
	and.b64  	%rd5, %rd1, 31;
	setp.eq.s64 	%p3, %rd5, 0;
	@%p3 bra 	$L__BB0_2;
	cvta.to.global.u64 	%rd6, %rd2;
	shr.u64 	%rd7, %rd1, 3;
	and.b64  	%rd8, %rd7, 17179869180;
	add.s64 	%rd9, %rd6, %rd8;
	st.global.u32 	[%rd9], %r1;
$L__BB0_2:
	ret;

}
	// .globl	_Z15Hamming2GPUFastP11BitSequenceILy10000EEPPjjj
.visible .entry _Z15Hamming2GPUFastP11BitSequenceILy10000EEPPjjj(
	.param .u64 .ptr .align 1 _Z15Hamming2GPUFastP11BitSequenceILy10000EEPPjjj_param_0,
	.param .u64 .ptr .align 1 _Z15Hamming2GPUFastP11BitSequenceILy10000EEPPjjj_param_1,
	.param .u32 _Z15Hamming2GPUFastP11BitSequenceILy10000EEPPjjj_param_2,
	.param .u32 _Z15Hamming2GPUFastP11BitSequenceILy10000EEPPjjj_param_3
)
{
	.reg .pred 	%p<220>;
	.reg .b16 	%rs<367>;
	.reg .b32 	%r<388>;
	.reg .b64 	%rd<413>;
	// demoted variable
	.shared .align 8 .b8 _ZZ15Hamming2GPUFastP11BitSequenceILy10000EEPPjjjE2ar[43960];
	ld.param.u64 	%rd9, [_Z15Hamming2GPUFastP11BitSequenceILy10000EEPPjjj_param_0];
	ld.param.u32 	%r64, [_Z15Hamming2GPUFastP11BitSequenceILy10000EEPPjjj_param_2];
	ld.param.u32 	%r65, [_Z15Hamming2GPUFastP11BitSequenceILy10000EEPPjjj_param_3];
	cvta.to.global.u64 	%rd1, %rd9;
	mov.u32 	%r386, %tid.x;
	mov.u32 	%r66, %ctaid.x;
	mov.u32 	%r2, %ntid.x;
	mad.lo.s32 	%r67, %r66, %r2, %r386;
	add.s32 	%r3, %r67, %r65;
	cvt.u64.u32 	%rd2, %r64;
	cvt.u16.u32 	%rs1, %r2;
	div.u16 	%rs124, 5494, %rs1;
	add.s16 	%rs125, %rs124, 1;
	cvt.u32.u16 	%r68, %rs125;
	and.b32  	%r4, %r68, 3;
	shl.b16 	%rs2, %rs1, 2;
	cvt.u16.u32 	%rs296, %r386;
	shl.b32 	%r5, %r2, 2;
	add.s32 	%r383, %r386, %r2;
	cvt.u16.u32 	%rs294, %r383;
	shl.b32 	%r69, %r2, 1;
	add.s32 	%r382, %r386, %r69;
	shl.b16 	%rs5, %rs1, 1;
	add.s16 	%rs293, %rs5, %rs296;
	mad.lo.s32 	%r381, %r2, 3, %r386;
	mul.lo.s16 	%rs7, %rs1, 3;
	add.s16 	%rs292, %rs7, %rs296;
	and.b32  	%r70, %r68, 16380;
	neg.s32 	%r380, %r70;
$L__BB1_1:
	setp.gt.u32 	%p1, %r386, 5494;
	@%p1 bra 	$L__BB1_3;
	mul.hi.u16 	%rs126, %rs296, -12105;
	shr.u16 	%rs127, %rs126, 7;
	cvt.u64.u16 	%rd10, %rs127;
	sub.s64 	%rd11, %rd2, %rd10;
	mad.lo.s64 	%rd12, %rd11, 1256, %rd1;
	mad.lo.s16 	%rs128, %rs127, -157, %rs296;
	cvt.u32.u16 	%r71, %rs128;
	mul.wide.u32 	%rd13, %r71, 8;
	add.s64 	%rd14, %rd12, %rd13;
	ld.global.u64 	%rd15, [%rd14];
	mul.wide.u16 	%r72, %rs127, 1256;
	mov.u32 	%r73, _ZZ15Hamming2GPUFastP11BitSequenceILy10000EEPPjjjE2ar;
	add.s32 	%r74, %r73, %r72;
	mul.wide.u16 	%r75, %rs128, 8;
	add.s32 	%r76, %r74, %r75;
	st.shared.u64 	[%r76], %rd15;
$L__BB1_3:
	setp.gt.u32 	%p2, %r383, 5494;
	@%p2 bra 	$L__BB1_5;
	mul.hi.u16 	%rs129, %rs294, -12105;
	shr.u16 	%rs130, %rs129, 7;
	mul.lo.s16 	%rs131, %rs130, 157;
	sub.s16 	%rs132, %rs294, %rs131;
	cvt.u64.u16 	%rd16, %rs130;
	sub.s64 	%rd17, %rd2, %rd16;
	mad.lo.s64 	%rd18, %rd17, 1256, %rd1;
	cvt.u32.u16 	%r77, %rs132;
	mul.wide.u32 	%rd19, %r77, 8;
	add.s64 	%rd20, %rd18, %rd19;
	ld.global.u64 	%rd21, [%rd20];
	mul.wide.u16 	%r78, %rs130, 1256;
	mov.u32 	%r79, _ZZ15Hamming2GPUFastP11BitSequenceILy10000EEPPjjjE2ar;
	add.s32 	%r80, %r79, %r78;
	mul.wide.u16 	%r81, %rs132, 8;
	add.s32 	%r82, %r80, %r81;
	st.shared.u64 	[%r82], %rd21;
$L__BB1_5:
	setp.gt.u32 	%p3, %r382, 5494;
	@%p3 bra 	$L__BB1_7;
	mul.hi.u16 	%rs133, %rs293, -12105;
	shr.u16 	%rs134, %rs133, 7;
	mul.lo.s16 	%rs135, %rs134, 157;
	sub.s16 	%rs136, %rs293, %rs135;
	add.s16 	%rs137, %rs5, %rs296;
	mul.hi.u16 	%rs138, %rs137, -12105;
	shr.u16 	%rs139, %rs138, 7;
	cvt.u64.u16 	%rd22, %rs139;
	sub.s64 	%rd23, %rd2, %rd22;
	mad.lo.s64 	%rd24, %rd23, 1256, %rd1;
	cvt.u32.u16 	%r83, %rs136;
	mul.wide.u32 	%rd25, %r83, 8;
	add.s64 	%rd26, %rd24, %rd25;
	ld.global.u64 	%rd27, [%rd26];
	mul.wide.u16 	%r84, %rs139, 1256;
	mov.u32 	%r85, _ZZ15Hamming2GPUFastP11BitSequenceILy10000EEPPjjjE2ar;
	add.s32 	%r86, %r85, %r84;
	mul.wide.u16 	%r87, %rs136, 8;
	add.s32 	%r88, %r86, %r87;
	st.shared.u64 	[%r88], %rd27;
$L__BB1_7:
	setp.gt.u32 	%p4, %r381, 5494;
	@%p4 bra 	$L__BB1_9;
	mul.hi.u16 	%rs140, %rs292, -12105;
	shr.u16 	%rs141, %rs140, 7;
	mul.lo.s16 	%rs142, %rs141, 157;
	sub.s16 	%rs143, %rs292, %rs142;
	add.s16 	%rs144, %rs7, %rs296;
	mul.hi.u16 	%rs145, %rs144, -12105;
	shr.u16 	%rs146, %rs145, 7;
	cvt.u64.u16 	%rd28, %rs146;
	sub.s64 	%rd29, %rd2, %rd28;
	mad.lo.s64 	%rd30, %rd29, 1256, %rd1;
	cvt.u32.u16 	%r89, %rs143;
	mul.wide.u32 	%rd31, %r89, 8;
	add.s64 	%rd32, %rd30, %rd31;
	ld.global.u64 	%rd33, [%rd32];
	mul.wide.u16 	%r90, %rs146, 1256;
	mov.u32 	%r91, _ZZ15Hamming2GPUFastP11BitSequenceILy10000EEPPjjjE2ar;
	add.s32 	%r92, %r91, %r90;
	mul.wide.u16 	%r93, %rs143, 8;
	add.s32 	%r94, %r92, %r93;
	st.shared.u64 	[%r94], %rd33;
$L__BB1_9:
	add.s32 	%r386, %r386, %r5;
	add.s16 	%rs296, %rs296, %rs2;
	add.s32 	%r383, %r383, %r5;
	add.s16 	%rs294, %rs294, %rs2;
	add.s32 	%r382, %r382, %r5;
	add.s16 	%rs293, %rs293, %rs2;
	add.s32 	%r381, %r381, %r5;
	add.s16 	%rs292, %rs292, %rs2;
	add.s32 	%r380, %r380, 4;
	setp.ne.s32 	%p5, %r380, 0;
	@%p5 bra 	$L__BB1_1;
	setp.eq.s32 	%p6, %r4, 0;
	@%p6 bra 	$L__BB1_15;
	neg.s32 	%r385, %r4;
	mov.u32 	%r97, _ZZ15Hamming2GPUFastP11BitSequenceILy10000EEPPjjjE2ar;
$L__BB1_12:
	.pragma "nounroll";
	setp.gt.u32 	%p7, %r386, 5494;
	@%p7 bra 	$L__BB1_14;
	mul.hi.u16 	%rs147, %rs296, -12105;
	shr.u16 	%rs148, %rs147, 7;
	mul.lo.s16 	%rs149, %rs148, 157;
	sub.s16 	%rs150, %rs296, %rs149;
	cvt.u64.u16 	%rd34, %rs148;
	sub.s64 	%rd35, %rd2, %rd34;
	mad.lo.s64 	%rd36, %rd35, 1256, %rd1;
	cvt.u32.u16 	%r95, %rs150;
	mul.wide.u32 	%rd37, %r95, 8;
	add.s64 	%rd38, %rd36, %rd37;
	ld.global.u64 	%rd39, [%rd38];
	mul.wide.u16 	%r96, %rs148, 1256;
	add.s32 	%r98, %r97, %r96;
	mul.wide.u16 	%r99, %rs150, 8;
	add.s32 	%r100, %r98, %r99;
	st.shared.u64 	[%r100], %rd39;
$L__BB1_14:
	add.s16 	%rs296, %rs296, %rs1;
	add.s32 	%r386, %r386, %r2;
	add.s32 	%r385, %r385, 1;
	setp.ne.s32 	%p8, %r385, 0;
	@%p8 bra 	$L__BB1_12;
$L__BB1_15:
	bar.sync 	0;
	mul.wide.u32 	%rd40, %r3, 1256;
	add.s64 	%rd412, %rd1, %rd40;
	mov.b16 	%rs332, 0;
	mov.b32 	%r387, 21352;
	mov.u32 	%r102, _ZZ15Hamming2GPUFastP11BitSequenceILy10000EEPPjjjE2ar;
	mov.u16 	%rs333, %rs332;
	mov.u16 	%rs334, %rs332;
	mov.u16 	%rs335, %rs332;
	mov.u16 	%rs336, %rs332;
	mov.u16 	%rs337, %rs332;
	mov.u16 	%rs338, %rs332;
	mov.u16 	%rs339, %rs332;
	mov.u16 	%rs340, %rs332;
	mov.u16 	%rs341, %rs332;
	mov.u16 	%rs342, %rs332;
	mov.u16 	%rs343, %rs332;
	mov.u16 	%rs344, %rs332;
	mov.u16 	%rs345, %rs332;
	mov.u16 	%rs346, %rs332;
	mov.u16 	%rs347, %rs332;
	mov.u16 	%rs348, %rs332;
	mov.u16 	%rs349, %rs332;
	mov.u16 	%rs350, %rs332;
	mov.u16 	%rs351, %rs332;
	mov.u16 	%rs352, %rs332;
	mov.u16 	%rs353, %rs332;
	mov.u16 	%rs354, %rs332;
	mov.u16 	%rs355, %rs332;
	mov.u16 	%rs356, %rs332;
	mov.u16 	%rs357, %rs332;
	mov.u16 	%rs358, %rs332;
	mov.u16 	%rs359, %rs332;
	mov.u16 	%rs360, %rs332;
	mov.u16 	%rs361, %rs332;
	mov.u16 	%rs362, %rs332;
	mov.u16 	%rs363, %rs332;
	mov.u16 	%rs364, %rs332;
	mov.u16 	%rs365, %rs332;
	mov.u16 	%rs366, %rs332;
$L__BB1_16:
	ld.global.u64 	%rd5, [%rd412];
	cvt.s16.s8 	%rs152, %rs332;
	setp.gt.s16 	%p9, %rs152, 1;
	@%p9 bra 	$L__BB1_18;
	add.s32 	%r103, %r102, %r387;
	ld.shared.u64 	%rd41, [%r103+-21352];
	xor.b64  	%rd42, %rd41, %rd5;
	setp.eq.s64 	%p10, %rd5, %rd41;
	add.s64 	%rd43, %rd42, -1;
	and.b64  	%rd44, %rd42, %rd43;
	setp.eq.s64 	%p11, %rd44, 0;
	selp.b16 	%rs153, 1, 2, %p11;
	selp.b16 	%rs154, 0, %rs153, %p10;
	add.s16 	%rs332, %rs154, %rs332;
$L__BB1_18:
	cvt.s16.s8 	%rs155, %rs333;
	setp.gt.s16 	%p12, %rs155, 1;
	@%p12 bra 	$L__BB1_20;
	add.s32 	%r105, %r102, %r387;
	ld.shared.u64 	%rd45, [%r105+-20096];
	xor.b64  	%rd46, %rd45, %rd5;
	setp.eq.s64 	%p13, %rd5, %rd45;
	add.s64 	%rd47, %rd46, -1;
	and.b64  	%rd48, %rd46, %rd47;
	setp.eq.s64 	%p14, %rd48, 0;
	selp.b16 	%rs156, 1, 2, %p14;
	selp.b16 	%rs157, 0, %rs156, %p13;
	add.s16 	%rs333, %rs157, %rs333;
$L__BB1_20:
	cvt.s16.s8 	%rs158, %rs334;
	setp.gt.s16 	%p15, %rs158, 1;
	@%p15 bra 	$L__BB1_22;
	add.s32 	%r107, %r102, %r387;
	ld.shared.u64 	%rd49, [%r107+-18840];
	xor.b64  	%rd50, %rd49, %rd5;
	setp.eq.s64 	%p16, %rd5, %rd49;
	add.s64 	%rd51, %rd50, -1;
	and.b64  	%rd52, %rd50, %rd51;
	setp.eq.s64 	%p17, %rd52, 0;
	selp.b16 	%rs159, 1, 2, %p17;
	selp.b16 	%rs160, 0, %rs159, %p16;
	add.s16 	%rs334, %rs160, %rs334;
$L__BB1_22:
	cvt.s16.s8 	%rs161, %rs335;
	setp.gt.s16 	%p18, %rs161, 1;
	@%p18 bra 	$L__BB1_24;
	add.s32 	%r109, %r102, %r387;
	ld.shared.u64 	%rd53, [%r109+-17584];
	xor.b64  	%rd54, %rd53, %rd5;
	setp.eq.s64 	%p19, %rd5, %rd53;
	add.s64 	%rd55, %rd54, -1;
	and.b64  	%rd56, %rd54, %rd55;
	setp.eq.s64 	%p20, %rd56, 0;
	selp.b16 	%rs162, 1, 2, %p20;
	selp.b16 	%rs163, 0, %rs162, %p19;
	add.s16 	%rs335, %rs163, %rs335;
$L__BB1_24:
	cvt.s16.s8 	%rs164, %rs336;
	setp.gt.s16 	%p21, %rs164, 1;
	@%p21 bra 	$L__BB1_26;
	add.s32 	%r111, %r102, %r387;
	ld.shared.u64 	%rd57, [%r111+-16328];
	xor.b64  	%rd58, %rd57, %rd5;
	setp.eq.s64 	%p22, %rd5, %rd57;
	add.s64 	%rd59, %rd58, -1;
	and.b64  	%rd60, %rd58, %rd59;
	setp.eq.s64 	%p23, %rd60, 0;
	selp.b16 	%rs165, 1, 2, %p23;
	selp.b16 	%rs166, 0, %rs165, %p22;
	add.s16 	%rs336, %rs166, %rs336;
$L__BB1_26:
	cvt.s16.s8 	%rs167, %rs337;
	setp.gt.s16 	%p24, %rs167, 1;
	@%p24 bra 	$L__BB1_28;
	add.s32 	%r113, %r102, %r387;
	ld.shared.u64 	%rd61, [%r113+-15072];
	xor.b64  	%rd62, %rd61, %rd5;
	setp.eq.s64 	%p25, %rd5, %rd61;
	add.s64 	%rd63, %rd62, -1;
	and.b64  	%rd64, %rd62, %rd63;
	setp.eq.s64 	%p26, %rd64, 0;
	selp.b16 	%rs168, 1, 2, %p26;
	selp.b16 	%rs169, 0, %rs168, %p25;
	add.s16 	%rs337, %rs169, %rs337;
$L__BB1_28:
	cvt.s16.s8 	%rs170, %rs338;
	setp.gt.s16 	%p27, %rs170, 1;
	@%p27 bra 	$L__BB1_30;
	add.s32 	%r115, %r102, %r387;
	ld.shared.u64 	%rd65, [%r115+-13816];
	xor.b64  	%rd66, %rd65, %rd5;
	setp.eq.s64 	%p28, %rd5, %rd65;
	add.s64 	%rd67, %rd66, -1;
	and.b64  	%rd68, %rd66, %rd67;
	setp.eq.s64 	%p29, %rd68, 0;
	selp.b16 	%rs171, 1, 2, %p29;
	selp.b16 	%rs172, 0, %rs171, %p28;
	add.s16 	%rs338, %rs172, %rs338;
$L__BB1_30:
	cvt.s16.s8 	%rs173, %rs339;
	setp.gt.s16 	%p30, %rs173, 1;
	@%p30 bra 	$L__BB1_32;
	add.s32 	%r117, %r102, %r387;
	ld.shared.u64 	%rd69, [%r117+-12560];
	xor.b64  	%rd70, %rd69, %rd5;
	setp.eq.s64 	%p31, %rd5, %rd69;
	add.s64 	%rd71, %rd70, -1;
	and.b64  	%rd72, %rd70, %rd71;
	setp.eq.s64 	%p32, %rd72, 0;
	selp.b16 	%rs174, 1, 2, %p32;
	selp.b16 	%rs175, 0, %rs174, %p31;
	add.s16 	%rs339, %rs175, %rs339;
$L__BB1_32:
	cvt.s16.s8 	%rs176, %rs340;
	setp.gt.s16 	%p33, %rs176, 1;
	@%p33 bra 	$L__BB1_34;
	add.s32 	%r119, %r102, %r387;
	ld.shared.u64 	%rd73, [%r119+-11304];
	xor.b64  	%rd74, %rd73, %rd5;
	setp.eq.s64 	%p34, %rd5, %rd73;
	add.s64 	%rd75, %rd74, -1;
	and.b64  	%rd76, %rd74, %rd75;
	setp.eq.s64 	%p35, %rd76, 0;
	selp.b16 	%rs177, 1, 2, %p35;
	selp.b16 	%rs178, 0, %rs177, %p34;
	add.s16 	%rs340, %rs178, %rs340;
$L__BB1_34:
	cvt.s16.s8 	%rs179, %rs341;
	setp.gt.s16 	%p36, %rs179, 1;
	@%p36 bra 	$L__BB1_36;
	add.s32 	%r121, %r102, %r387;
	ld.shared.u64 	%rd77, [%r121+-10048];
	xor.b64  	%rd78, %rd77, %rd5;
	setp.eq.s64 	%p37, %rd5, %rd77;
	add.s64 	%rd79, %rd78, -1;
	and.b64  	%rd80, %rd78, %rd79;
	setp.eq.s64 	%p38, %rd80, 0;
	selp.b16 	%rs180, 1, 2, %p38;
	selp.b16 	%rs181, 0, %rs180, %p37;
	add.s16 	%rs341, %rs181, %rs341;
$L__BB1_36:
	cvt.s16.s8 	%rs182, %rs342;
	setp.gt.s16 	%p39, %rs182, 1;
	@%p39 bra 	$L__BB1_38;
	add.s32 	%r123, %r102, %r387;
	ld.shared.u64 	%rd81, [%r123+-8792];
	xor.b64  	%rd82, %rd81, %rd5;
	setp.eq.s64 	%p40, %rd5, %rd81;
	add.s64 	%rd83, %rd82, -1;
	and.b64  	%rd84, %rd82, %rd83;
	setp.eq.s64 	%p41, %rd84, 0;
	selp.b16 	%rs183, 1, 2, %p41;
	selp.b16 	%rs184, 0, %rs183, %p40;
	add.s16 	%rs342, %rs184, %rs342;
$L__BB1_38:
	cvt.s16.s8 	%rs185, %rs343;
	setp.gt.s16 	%p42, %rs185, 1;
	@%p42 bra 	$L__BB1_40;
	add.s32 	%r125, %r102, %r387;
	ld.shared.u64 	%rd85, [%r125+-7536];
	xor.b64  	%rd86, %rd85, %rd5;
	setp.eq.s64 	%p43, %rd5, %rd85;
	add.s64 	%rd87, %rd86, -1;
	and.b64  	%rd88, %rd86, %rd87;
	setp.eq.s64 	%p44, %rd88, 0;
	selp.b16 	%rs186, 1, 2, %p44;
	selp.b16 	%rs187, 0, %rs186, %p43;
	add.s16 	%rs343, %rs187, %rs343;
$L__BB1_40:
	cvt.s16.s8 	%rs188, %rs344;
	setp.gt.s16 	%p45, %rs188, 1;
	@%p45 bra 	$L__BB1_42;
	add.s32 	%r127, %r102, %r387;
	ld.shared.u64 	%rd89, [%r127+-6280];
	xor.b64  	%rd90, %rd89, %rd5;
	setp.eq.s64 	%p46, %rd5, %rd89;
	add.s64 	%rd91, %rd90, -1;
	and.b64  	%rd92, %rd90, %rd91;
	setp.eq.s64 	%p47, %rd92, 0;
	selp.b16 	%rs189, 1, 2, %p47;
	selp.b16 	%rs190, 0, %rs189, %p46;
	add.s16 	%rs344, %rs190, %rs344;
$L__BB1_42:
	cvt.s16.s8 	%rs191, %rs345;
	setp.gt.s16 	%p48, %rs191, 1;
	@%p48 bra 	$L__BB1_44;
	add.s32 	%r129, %r102, %r387;
	ld.shared.u64 	%rd93, [%r129+-5024];
	xor.b64  	%rd94, %rd93, %rd5;
	setp.eq.s64 	%p49, %rd5, %rd93;
	add.s64 	%rd95, %rd94, -1;
	and.b64  	%rd96, %rd94, %rd95;
	setp.eq.s64 	%p50, %rd96, 0;
	selp.b16 	%rs192, 1, 2, %p50;
	selp.b16 	%rs193, 0, %rs192, %p49;
	add.s16 	%rs345, %rs193, %rs345;
$L__BB1_44:
	cvt.s16.s8 	%rs194, %rs346;
	setp.gt.s16 	%p51, %rs194, 1;
	@%p51 bra 	$L__BB1_46;
	add.s32 	%r131, %r102, %r387;
	ld.shared.u64 	%rd97, [%r131+-3768];
	xor.b64  	%rd98, %rd97, %rd5;
	setp.eq.s64 	%p52, %rd5, %rd97;
	add.s64 	%rd99, %rd98, -1;
	and.b64  	%rd100, %rd98, %rd99;
	setp.eq.s64 	%p53, %rd100, 0;
	selp.b16 	%rs195, 1, 2, %p53;
	selp.b16 	%rs196, 0, %rs195, %p52;
	add.s16 	%rs346, %rs196, %rs346;
$L__BB1_46:
	cvt.s16.s8 	%rs197, %rs347;
	setp.gt.s16 	%p54, %rs197, 1;
	@%p54 bra 	$L__BB1_48;
	add.s32 	%r133, %r102, %r387;
	ld.shared.u64 	%rd101, [%r133+-2512];
	xor.b64  	%rd102, %rd101, %rd5;
	setp.eq.s64 	%p55, %rd5, %rd101;
	add.s64 	%rd103, %rd102, -1;
	and.b64  	%rd104, %rd102, %rd103;
	setp.eq.s64 	%p56, %rd104, 0;
	selp.b16 	%rs198, 1, 2, %p56;
	selp.b16 	%rs199, 0, %rs198, %p55;
	add.s16 	%rs347, %rs199, %rs347;
$L__BB1_48:
	cvt.s16.s8 	%rs200, %rs348;
	setp.gt.s16 	%p57, %rs200, 1;
	@%p57 bra 	$L__BB1_50;
	add.s32 	%r135, %r102, %r387;
	ld.shared.u64 	%rd105, [%r135+-1256];
	xor.b64  	%rd106, %rd105, %rd5;
	setp.eq.s64 	%p58, %rd5, %rd105;
	add.s64 	%rd107, %rd106, -1;
	and.b64  	%rd108, %rd106, %rd107;
	setp.eq.s64 	%p59, %rd108, 0;
	selp.b16 	%rs201, 1, 2, %p59;
	selp.b16 	%rs202, 0, %rs201, %p58;
	add.s16 	%rs348, %rs202, %rs348;
$L__BB1_50:
	cvt.s16.s8 	%rs203, %rs349;
	setp.gt.s16 	%p60, %rs203, 1;
	@%p60 bra 	$L__BB1_52;
	add.s32 	%r137, %r102, %r387;
	ld.shared.u64 	%rd109, [%r137];
	xor.b64  	%rd110, %rd109, %rd5;
	setp.eq.s64 	%p61, %rd5, %rd109;
	add.s64 	%rd111, %rd110, -1;
	and.b64  	%rd112, %rd110, %rd111;
	setp.eq.s64 	%p62, %rd112, 0;
	selp.b16 	%rs204, 1, 2, %p62;
	selp.b16 	%rs205, 0, %rs204, %p61;
	add.s16 	%rs349, %rs205, %rs349;
$L__BB1_52:
	cvt.s16.s8 	%rs206, %rs350;
	setp.gt.s16 	%p63, %rs206, 1;
	@%p63 bra 	$L__BB1_54;
	add.s32 	%r139, %r102, %r387;
	ld.shared.u64 	%rd113, [%r139+1256];
	xor.b64  	%rd114, %rd113, %rd5;
	setp.eq.s64 	%p64, %rd5, %rd113;
	add.s64 	%rd115, %rd114, -1;
	and.b64  	%rd116, %rd114, %rd115;
	setp.eq.s64 	%p65, %rd116, 0;
	selp.b16 	%rs207, 1, 2, %p65;
	selp.b16 	%rs208, 0, %rs207, %p64;
	add.s16 	%rs350, %rs208, %rs350;
$L__BB1_54:
	cvt.s16.s8 	%rs209, %rs351;
	setp.gt.s16 	%p66, %rs209, 1;
	@%p66 bra 	$L__BB1_56;
	add.s32 	%r141, %r102, %r387;
	ld.shared.u64 	%rd117, [%r141+2512];
	xor.b64  	%rd118, %rd117, %rd5;
	setp.eq.s64 	%p67, %rd5, %rd117;
	add.s64 	%rd119, %rd118, -1;
	and.b64  	%rd120, %rd118, %rd119;
	setp.eq.s64 	%p68, %rd120, 0;
	selp.b16 	%rs210, 1, 2, %p68;
	selp.b16 	%rs211, 0, %rs210, %p67;
	add.s16 	%rs351, %rs211, %rs351;
$L__BB1_56:
	cvt.s16.s8 	%rs212, %rs352;
	setp.gt.s16 	%p69, %rs212, 1;
	@%p69 bra 	$L__BB1_58;
	add.s32 	%r143, %r102, %r387;
	ld.shared.u64 	%rd121, [%r143+3768];
	xor.b64  	%rd122, %rd121, %rd5;
	setp.eq.s64 	%p70, %rd5, %rd121;
	add.s64 	%rd123, %rd122, -1;
	and.b64  	%rd124, %rd122, %rd123;
	setp.eq.s64 	%p71, %rd124, 0;
	selp.b16 	%rs213, 1, 2, %p71;
	selp.b16 	%rs214, 0, %rs213, %p70;
	add.s16 	%rs352, %rs214, %rs352;
$L__BB1_58:
	cvt.s16.s8 	%rs215, %rs353;
	setp.gt.s16 	%p72, %rs215, 1;
	@%p72 bra 	$L__BB1_60;
	add.s32 	%r145, %r102, %r387;
	ld.shared.u64 	%rd125, [%r145+5024];
	xor.b64  	%rd126, %rd125, %rd5;
	setp.eq.s64 	%p73, %rd5, %rd125;
	add.s64 	%rd127, %rd126, -1;
	and.b64  	%rd128, %rd126, %rd127;
	setp.eq.s64 	%p74, %rd128, 0;
	selp.b16 	%rs216, 1, 2, %p74;
	selp.b16 	%rs217, 0, %rs216, %p73;
	add.s16 	%rs353, %rs217, %rs353;
$L__BB1_60:
	cvt.s16.s8 	%rs218, %rs354;
	setp.gt.s16 	%p75, %rs218, 1;
	@%p75 bra 	$L__BB1_62;
	add.s32 	%r147, %r102, %r387;
	ld.shared.u64 	%rd129, [%r147+6280];
	xor.b64  	%rd130, %rd129, %rd5;
	setp.eq.s64 	%p76, %rd5, %rd129;
	add.s64 	%rd131, %rd130, -1;
	and.b64  	%rd132, %rd130, %rd131;
	setp.eq.s64 	%p77, %rd132, 0;
	selp.b16 	%rs219, 1, 2, %p77;
	selp.b16 	%rs220, 0, %rs219, %p76;
	add.s16 	%rs354, %rs220, %rs354;
$L__BB1_62:
	cvt.s16.s8 	%rs221, %rs355;
	setp.gt.s16 	%p78, %rs221, 1;
	@%p78 bra 	$L__BB1_64;
	add.s32 	%r149, %r102, %r387;
	ld.shared.u64 	%rd133, [%r149+7536];
	xor.b64  	%rd134, %rd133, %rd5;
	setp.eq.s64 	%p79, %rd5, %rd133;
	add.s64 	%rd135, %rd134, -1;
	and.b64  	%rd136, %rd134, %rd135;
	setp.eq.s64 	%p80, %rd136, 0;
	selp.b16 	%rs222, 1, 2, %p80;
	selp.b16 	%rs223, 0, %rs222, %p79;
	add.s16 	%rs355, %rs223, %rs355;
$L__BB1_64:
	cvt.s16.s8 	%rs224, %rs356;
	setp.gt.s16 	%p81, %rs224, 1;
	@%p81 bra 	$L__BB1_66;
	add.s32 	%r151, %r102, %r387;
	ld.shared.u64 	%rd137, [%r151+8792];
	xor.b64  	%rd138, %rd137, %rd5;
	setp.eq.s64 	%p82, %rd5, %rd137;
	add.s64 	%rd139, %rd138, -1;
	and.b64  	%rd140, %rd138, %rd139;
	setp.eq.s64 	%p83, %rd140, 0;
	selp.b16 	%rs225, 1, 2, %p83;
	selp.b16 	%rs226, 0, %rs225, %p82;
	add.s16 	%rs356, %rs226, %rs356;
$L__BB1_66:
	cvt.s16.s8 	%rs227, %rs357;
	setp.gt.s16 	%p84, %rs227, 1;
	@%p84 bra 	$L__BB1_68;
	add.s32 	%r153, %r102, %r387;
	ld.shared.u64 	%rd141, [%r153+10048];
	xor.b64  	%rd142, %rd141, %rd5;
	setp.eq.s64 	%p85, %rd5, %rd141;
	add.s64 	%rd143, %rd142, -1;
	and.b64  	%rd144, %rd142, %rd143;
	setp.eq.s64 	%p86, %rd144, 0;
	selp.b16 	%rs228, 1, 2, %p86;
	selp.b16 	%rs229, 0, %rs228, %p85;
	add.s16 	%rs357, %rs229, %rs357;
$L__BB1_68:
	cvt.s16.s8 	%rs230, %rs358;
	setp.gt.s16 	%p87, %rs230, 1;
	@%p87 bra 	$L__BB1_70;
	add.s32 	%r155, %r102, %r387;
	ld.shared.u64 	%rd145, [%r155+11304];
	xor.b64  	%rd146, %rd145, %rd5;
	setp.eq.s64 	%p88, %rd5, %rd145;
	add.s64 	%rd147, %rd146, -1;
	and.b64  	%rd148, %rd146, %rd147;
	setp.eq.s64 	%p89, %rd148, 0;
	selp.b16 	%rs231, 1, 2, %p89;
	selp.b16 	%rs232, 0, %rs231, %p88;
	add.s16 	%rs358, %rs232, %rs358;
$L__BB1_70:
	cvt.s16.s8 	%rs233, %rs359;
	setp.gt.s16 	%p90, %rs233, 1;
	@%p90 bra 	$L__BB1_72;
	add.s32 	%r157, %r102, %r387;
	ld.shared.u64 	%rd149, [%r157+12560];
	xor.b64  	%rd150, %rd149, %rd5;
	setp.eq.s64 	%p91, %rd5, %rd149;
	add.s64 	%rd151, %rd150, -1;
	and.b64  	%rd152, %rd150, %rd151;
	setp.eq.s64 	%p92, %rd152, 0;
	selp.b16 	%rs234, 1, 2, %p92;
	selp.b16 	%rs235, 0, %rs234, %p91;
	add.s16 	%rs359, %rs235, %rs359;
$L__BB1_72:
	cvt.s16.s8 	%rs236, %rs360;
	setp.gt.s16 	%p93, %rs236, 1;
	@%p93 bra 	$L__BB1_74;
	add.s32 	%r159, %r102, %r387;
	ld.shared.u64 	%rd153, [%r159+13816];
	xor.b64  	%rd154, %rd153, %rd5;
	setp.eq.s64 	%p94, %rd5, %rd153;
	add.s64 	%rd155, %rd154, -1;
	and.b64  	%rd156, %rd154, %rd155;
	setp.eq.s64 	%p95, %rd156, 0;
	selp.b16 	%rs237, 1, 2, %p95;
	selp.b16 	%rs238, 0, %rs237, %p94;
	add.s16 	%rs360, %rs238, %rs360;
$L__BB1_74:
	cvt.s16.s8 	%rs239, %rs361;
	setp.gt.s16 	%p96, %rs239, 1;
	@%p96 bra 	$L__BB1_76;
	add.s32 	%r161, %r102, %r387;
	ld.shared.u64 	%rd157, [%r161+15072];
	xor.b64  	%rd158, %rd157, %rd5;
	setp.eq.s64 	%p97, %rd5, %rd157;
	add.s64 	%rd159, %rd158, -1;
	and.b64  	%rd160, %rd158, %rd159;
	setp.eq.s64 	%p98, %rd160, 0;
	selp.b16 	%rs240, 1, 2, %p98;
	selp.b16 	%rs241, 0, %rs240, %p97;
	add.s16 	%rs361, %rs241, %rs361;
$L__BB1_76:
	cvt.s16.s8 	%rs242, %rs362;
	setp.gt.s16 	%p99, %rs242, 1;
	@%p99 bra 	$L__BB1_78;
	add.s32 	%r163, %r102, %r387;
	ld.shared.u64 	%rd161, [%r163+16328];
	xor.b64  	%rd162, %rd161, %rd5;
	setp.eq.s64 	%p100, %rd5, %rd161;
	add.s64 	%rd163, %rd162, -1;
	and.b64  	%rd164, %rd162, %rd163;
	setp.eq.s64 	%p101, %rd164, 0;
	selp.b16 	%rs243, 1, 2, %p101;
	selp.b16 	%rs244, 0, %rs243, %p100;
	add.s16 	%rs362, %rs244, %rs362;
$L__BB1_78:
	cvt.s16.s8 	%rs245, %rs363;
	setp.gt.s16 	%p102, %rs245, 1;
	@%p102 bra 	$L__BB1_80;
	add.s32 	%r165, %r102, %r387;
	ld.shared.u64 	%rd165, [%r165+17584];
	xor.b64  	%rd166, %rd165, %rd5;
	setp.eq.s64 	%p103, %rd5, %rd165;
	add.s64 	%rd167, %rd166, -1;
	and.b64  	%rd168, %rd166, %rd167;
	setp.eq.s64 	%p104, %rd168, 0;
	selp.b16 	%rs246, 1, 2, %p104;
	selp.b16 	%rs247, 0, %rs246, %p103;
	add.s16 	%rs363, %rs247, %rs363;
$L__BB1_80:
	cvt.s16.s8 	%rs248, %rs364;
	setp.gt.s16 	%p105, %rs248, 1;
	@%p105 bra 	$L__BB1_82;
	add.s32 	%r167, %r102, %r387;
	ld.shared.u64 	%rd169, [%r167+18840];
	xor.b64  	%rd170, %rd169, %rd5;
	setp.eq.s64 	%p106, %rd5, %rd169;
	add.s64 	%rd171, %rd170, -1;
	and.b64  	%rd172, %rd170, %rd171;
	setp.eq.s64 	%p107, %rd172, 0;
	selp.b16 	%rs249, 1, 2, %p107;
	selp.b16 	%rs250, 0, %rs249, %p106;
	add.s16 	%rs364, %rs250, %rs364;
$L__BB1_82:
	cvt.s16.s8 	%rs251, %rs365;
	setp.gt.s16 	%p108, %rs251, 1;
	@%p108 bra 	$L__BB1_84;
	add.s32 	%r169, %r102, %r387;
	ld.shared.u64 	%rd173, [%r169+20096];
	xor.b64  	%rd174, %rd173, %rd5;
	setp.eq.s64 	%p109, %rd5, %rd173;
	add.s64 	%rd175, %rd174, -1;
	and.b64  	%rd176, %rd174, %rd175;
	setp.eq.s64 	%p110, %rd176, 0;
	selp.b16 	%rs252, 1, 2, %p110;
	selp.b16 	%rs253, 0, %rs252, %p109;
	add.s16 	%rs365, %rs253, %rs365;
$L__BB1_84:
	cvt.s16.s8 	%rs254, %rs366;
	setp.gt.s16 	%p111, %rs254, 1;
	@%p111 bra 	$L__BB1_86;
	add.s32 	%r171, %r102, %r387;
	ld.shared.u64 	%rd177, [%r171+21352];
	xor.b64  	%rd178, %rd177, %rd5;
	setp.eq.s64 	%p112, %rd5, %rd177;
	add.s64 	%rd179, %rd178, -1;
	and.b64  	%rd180, %rd178, %rd179;
	setp.eq.s64 	%p113, %rd180, 0;
	selp.b16 	%rs255, 1, 2, %p113;
	selp.b16 	%rs256, 0, %rs255, %p112;
	add.s16 	%rs366, %rs256, %rs366;
$L__BB1_86:
	add.s64 	%rd412, %rd412, 8;
	add.s32 	%r387, %r387, 8;
	setp.ne.s32 	%p114, %r387, 22608;
	@%p114 bra 	$L__BB1_16;
	ld.param.u32 	%r365, [_Z15Hamming2GPUFastP11BitSequenceILy10000EEPPjjj_param_3];
	mov.u32 	%r172, %ctaid.x;
	mov.u32 	%r173, %ntid.x;
	mov.u32 	%r174, %tid.x;
	mad.lo.s32 	%r175, %r172, %r173, %r174;
	add.s32 	%r176, %r175, %r365;
	and.b32  	%r177, %r176, 31;
	setp.ne.s32 	%p115, %r177, 0;
	and.b16  	%rs257, %rs332, 255;
	setp.eq.s16 	%p116, %rs257, 1;
	mov.b32 	%r178, -1;
	vote.sync.ballot.b32 	%r27, %p116, %r178;
	@%p115 bra 	$L__BB1_89;
	ld.param.u32 	%r366, [_Z15Hamming2GPUFastP11BitSequenceILy10000EEPPjjj_param_3];
	ld.param.u32 	%r330, [_Z15Hamming2GPUFastP11BitSequenceILy10000EEPPjjj_param_2];
	ld.param.u64 	%rd401, [_Z15Hamming2GPUFastP11BitSequenceILy10000EEPPjjj_param_1];
	mov.u32 	%r179, %ctaid.x;
	mov.u32 	%r180, %ntid.x;
	mov.u32 	%r181, %tid.x;
	mad.lo.s32 	%r182, %r179, %r180, %r181;
	add.s32 	%r183, %r182, %r366;
	shr.u32 	%r184, %r183, 5;
	add.s32 	%r185, %r330, -1;
	cvta.to.global.u64 	%rd181, %rd401;
	mul.wide.u32 	%rd182, %r185, 8;
	add.s64 	%rd183, %rd181, %rd182;
	ld.global.u64 	%rd184, [%rd183];
	cvta.to.global.u64 	%rd185, %rd184;
	mul.wide.u32 	%rd186, %r184, 4;
	add.s64 	%rd187, %rd185, %rd186;
	st.global.u32 	[%rd187], %r27;
$L__BB1_89:
	ld.param.u32 	%r367, [_Z15Hamming2GPUFastP11BitSequenceILy10000EEPPjjj_param_3];
	mov.u32 	%r186, %ctaid.x;
	mov.u32 	%r187, %ntid.x;
	mov.u32 	%r188, %tid.x;
	mad.lo.s32 	%r189, %r186, %r187, %r188;
	add.s32 	%r190, %r189, %r367;
	and.b32  	%r191, %r190, 31;
	setp.ne.s32 	%p118, %r191, 0;
	and.b16  	%rs258, %rs333, 255;
	setp.eq.s16 	%p119, %rs258, 1;
	mov.b32 	%r192, -1;
	vote.sync.ballot.b32 	%r28, %p119, %r192;
	@%p118 bra 	$L__BB1_91;
	ld.param.u32 	%r368, [_Z15Hamming2GPUFastP11BitSequenceILy10000EEPPjjj_param_3];
	ld.param.u32 	%r331, [_Z15Hamming2GPUFastP11BitSequenceILy10000EEPPjjj_param_2];
	ld.param.u64 	%rd402, [_Z15Hamming2GPUFastP11BitSequenceILy10000EEPPjjj_param_1];
	mov.u32 	%r193, %ctaid.x;
	mov.u32 	%r194, %ntid.x;
	mov.u32 	%r195, %tid.x;
	mad.lo.s32 	%r196, %r193, %r194, %r195;
	add.s32 	%r197, %r196, %r368;
	shr.u32 	%r198, %r197, 5;
	add.s32 	%r199, %r331, -2;
	cvta.to.global.u64 	%rd188, %rd402;
	mul.wide.u32 	%rd189, %r199, 8;
	add.s64 	%rd190, %rd188, %rd189;
	ld.global.u64 	%rd191, [%rd190];
	cvta.to.global.u64 	%rd192, %rd191;
	mul.wide.u32 	%rd193, %r198, 4;
	add.s64 	%rd194, %rd192, %rd193;
	st.global.u32 	[%rd194], %r28;
$L__BB1_91:
	ld.param.u32 	%r369, [_Z15Hamming2GPUFastP11BitSequenceILy10000EEPPjjj_param_3];
	mov.u32 	%r200, %ctaid.x;
	mov.u32 	%r201, %ntid.x;
	mov.u32 	%r202, %tid.x;
	mad.lo.s32 	%r203, %r200, %r201, %r202;
	add.s32 	%r204, %r203, %r369;
	and.b32  	%r205, %r204, 31;
	setp.ne.s32 	%p121, %r205, 0;
	and.b16  	%rs259, %rs334, 255;
	setp.eq.s16 	%p122, %rs259, 1;
	mov.b32 	%r206, -1;
	vote.sync.ballot.b32 	%r29, %p122, %r206;
	@%p121 bra 	$L__BB1_93;
	ld.param.u32 	%r370, [_Z15Hamming2GPUFastP11BitSequenceILy10000EEPPjjj_param_3];
	ld.param.u32 	%r332, [_Z15Hamming2GPUFastP11BitSequenceILy10000EEPPjjj_param_2];
	ld.param.u64 	%rd403, [_Z15Hamming2GPUFastP11BitSequenceILy10000EEPPjjj_param_1];
	mov.u32 	%r207, %ctaid.x;
	mov.u32 	%r208, %ntid.x;
	mov.u32 	%r209, %tid.x;
	mad.lo.s32 	%r210, %r207, %r208, %r209;
	add.s32 	%r211, %r210, %r370;
	shr.u32 	%r212, %r211, 5;
	add.s32 	%r213, %r332, -3;
	cvta.to.global.u64 	%rd195, %rd403;
	mul.wide.u32 	%rd196, %r213, 8;
	add.s64 	%rd197, %rd195, %rd196;
	ld.global.u64 	%rd198, [%rd197];
	cvta.to.global.u64 	%rd199, %rd198;
	mul.wide.u32 	%rd200, %r212, 4;
	add.s64 	%rd201, %rd199, %rd200;
	st.global.u32 	[%rd201], %r29;
$L__BB1_93:
	ld.param.u32 	%r371, [_Z15Hamming2GPUFastP11BitSequenceILy10000EEPPjjj_param_3];
	mov.u32 	%r214, %ctaid.x;
	mov.u32 	%r215, %ntid.x;
	mov.u32 	%r216, %tid.x;
	mad.lo.s32 	%r217, %r214, %r215, %r216;
	add.s32 	%r218, %r217, %r371;
	and.b32  	%r219, %r218, 31;
	setp.ne.s32 	%p124, %r219, 0;
	and.b16  	%rs260, %rs335, 255;
	setp.eq.s16 	%p125, %rs260, 1;
	mov.b32 	%r220, -1;
	vote.sync.ballot.b32 	%r30, %p125, %r220;
	@%p124 bra 	$L__BB1_95;
	ld.param.u32 	%r372, [_Z15Hamming2GPUFastP11BitSequenceILy10000EEPPjjj_param_3];
	ld.param.u32 	%r333, [_Z15Hamming2GPUFastP11BitSequenceILy10000EEPPjjj_param_2];
	ld.param.u64 	%rd404, [_Z15Hamming2GPUFastP11BitSequenceILy10000EEPPjjj_param_1];
	mov.u32 	%r221, %ctaid.x;
	mov.u32 	%r222, %ntid.x;
	mov.u32 	%r223, %tid.x;
	mad.lo.s32 	%r224, %r221, %r222, %r223;
	add.s32 	%r225, %r224, %r372;
	shr.u32 	%r226, %r225, 5;
	add.s32 	%r227, %r333, -4;
	cvta.to.global.u64 	%rd202, %rd404;
	mul.wide.u32 	%rd203, %r227, 8;
	add.s64 	%rd204, %rd202, %rd203;
	ld.global.u64 	%rd205, [%rd204];
	cvta.to.global.u64 	%rd206, %rd205;
	mul.wide.u32 	%rd207, %r226, 4;
	add.s64 	%rd208, %rd206, %rd207;
	st.global.u32 	[%rd208], %r30;
$L__BB1_95:
	ld.param.u32 	%r373, [_Z15Hamming2GPUFastP11BitSequenceILy10000EEPPjjj_param_3];
	mov.u32 	%r228, %ctaid.x;
	mov.u32 	%r229, %ntid.x;
	mov.u32 	%r230, %tid.x;
	mad.lo.s32 	%r231, %r228, %r229, %r230;
	add.s32 	%r232, %r231, %r373;
	and.b32  	%r233, %r232, 31;
	setp.ne.s32 	%p127, %r233, 0;
	and.b16  	%rs261, %rs336, 255;
	setp.eq.s16 	%p128, %rs261, 1;
	mov.b32 	%r234, -1;
	vote.sync.ballot.b32 	%r31, %p128, %r234;
	@%p127 bra 	$L__BB1_97;
	ld.param.u32 	%r374, [_Z15Hamming2GPUFastP11BitSequenceILy10000EEPPjjj_param_3];
	ld.param.u32 	%r334, [_Z15Hamming2GPUFastP11BitSequenceILy10000EEPPjjj_param_2];
	ld.param.u64 	%rd405, [_Z15Hamming2GPUFastP11BitSequenceILy10000EEPPjjj_param_1];
	mov.u32 	%r236, %ntid.x;
	mov.u32 	%r237, %tid.x;
	mad.lo.s32 	%r238, %r228, %r236, %r237;
	add.s32 	%r239, %r238, %r374;
	shr.u32 	%r240, %r239, 5;
	add.s32 	%r241, %r334, -5;
	cvta.to.global.u64 	%rd209, %rd405;
	mul.wide.u32 	%rd210, %r241, 8;
	add.s64 	%rd211, %rd209, %rd210;
	ld.global.u64 	%rd212, [%rd211];
	cvta.to.global.u64 	%rd213, %rd212;
	mul.wide.u32 	%rd214, %r240, 4;
	add.s64 	%rd215, %rd213, %rd214;
	st.global.u32 	[%rd215], %r31;
$L__BB1_97:
	ld.param.u32 	%r375, [_Z15Hamming2GPUFastP11BitSequenceILy10000EEPPjjj_param_3];
	mov.u32 	%r243, %ntid.x;
	mov.u32 	%r244, %tid.x;
	mad.lo.s32 	%r245, %r228, %r243, %r244;
	add.s32 	%r246, %r245, %r375;
	and.b32  	%r247, %r246, 31;
	setp.ne.s32 	%p130, %r247, 0;
	and.b16  	%rs262, %rs337, 255;
	setp.eq.s16 	%p131, %rs262, 1;
	mov.b32 	%r248, -1;
	vote.sync.ballot.b32 	%r32, %p131, %r248;
	@%p130 bra 	$L__BB1_99;
	ld.param.u32 	%r376, [_Z15Hamming2GPUFastP11BitSequenceILy10000EEPPjjj_param_3];
	ld.param.u32 	%r335, [_Z15Hamming2GPUFastP11BitSequenceILy10000EEPPjjj_param_2];
	ld.param.u64 	%rd406, [_Z15Hamming2GPUFastP11BitSequenceILy10000EEPPjjj_param_1];
	mov.u32 	%r250, %ntid.x;
	mov.u32 	%r251, %tid.x;
	mad.lo.s32 	%r252, %r228, %r250, %r251;
	add.s32 	%r253, %r252, %r376;
	shr.u32 	%r254, %r253, 5;
	add.s32 	%r255, %r335, -6;
	cvta.to.global.u64 	%rd216, %rd406;
	mul.wide.u32 	%rd217, %r255, 8;
	add.s64 	%rd218, %rd216, %rd217;
	ld.global.u64 	%rd219, [%rd218];
	cvta.to.global.u64 	%rd220, %rd219;
	mul.wide.u32 	%rd221, %r254, 4;
	add.s64 	%rd222, %rd220, %rd221;
	st.global.u32 	[%rd222], %r32;
$L__BB1_99:
	ld.param.u32 	%r377, [_Z15Hamming2GPUFastP11BitSequenceILy10000EEPPjjj_param_3];
	mov.u32 	%r258, %tid.x;
	mad.lo.s32 	%r259, %r228, %r243, %r258;
	add.s32 	%r260, %r259, %r377;
	and.b32  	%r33, %r260, 31;
	setp.ne.s32 	%p133, %r33, 0;
	and.b16  	%rs263, %rs338, 255;
	setp.eq.s16 	%p134, %rs263, 1;
	mov.b32 	%r261, -1;
	vote.sync.ballot.b32 	%r34, %p134, %r261;
	@%p133 bra 	$L__BB1_101;
	ld.param.u32 	%r378, [_Z15Hamming2GPUFastP11BitSequenceILy10000EEPPjjj_param_3];
	ld.param.u32 	%r336, [_Z15Hamming2GPUFastP11BitSequenceILy10000EEPPjjj_param_2];
	ld.param.u64 	%rd407, [_Z15Hamming2GPUFastP11BitSequenceILy10000EEPPjjj_param_1];
	mov.u32 	%r263, %ntid.x;
	mov.u32 	%r264, %tid.x;
	mad.lo.s32 	%r265, %r228, %r263, %r264;
	add.s32 	%r266, %r265, %r378;
	shr.u32 	%r267, %r266, 5;
	add.s32 	%r268, %r336, -7;
	cvta.to.global.u64 	%rd223, %rd407;
	mul.wide.u32 	%rd224, %r268, 8;
	add.s64 	%rd225, %rd223, %rd224;
	ld.global.u64 	%rd226, [%rd225];
	cvta.to.global.u64 	%rd227, %rd226;
	mul.wide.u32 	%rd228, %r267, 4;
	add.s64 	%rd229, %rd227, %rd228;
	st.global.u32 	[%rd229], %r34;
$L__BB1_101:
	ld.param.u32 	%r379, [_Z15Hamming2GPUFastP11BitSequenceILy10000EEPPjjj_param_3];
	mov.u32 	%r270, %ntid.x;
	mad.lo.s32 	%r272, %r228, %r270, %r258;
	add.s32 	%r273, %r272, %r379;
	shr.u32 	%r35, %r273, 5;
	and.b16  	%rs264, %rs339, 255;
	setp.eq.s16 	%p137, %rs264, 1;
	mov.b32 	%r274, -1;
	vote.sync.ballot.b32 	%r36, %p137, %r274;
	@%p133 bra 	$L__BB1_103;
	ld.param.u32 	%r337, [_Z15Hamming2GPUFastP11BitSequenceILy10000EEPPjjj_param_2];
	ld.param.u64 	%rd408, [_Z15Hamming2GPUFastP11BitSequenceILy10000EEPPjjj_param_1];
	add.s32 	%r275, %r337, -8;
	cvta.to.global.u64 	%rd230, %rd408;
	mul.wide.u32 	%rd231, %r275, 8;
	add.s64 	%rd232, %rd230, %rd231;
	ld.global.u64 	%rd233, [%rd232];
	cvta.to.global.u64 	%rd234, %rd233;
	mul.wide.u32 	%rd235, %r35, 4;
	add.s64 	%rd236, %rd234, %rd235;
	st.global.u32 	[%rd236], %r36;
$L__BB1_103:
	setp.ne.s32 	%p139, %r33, 0;
	and.b16  	%rs265, %rs340, 255;
	setp.eq.s16 	%p140, %rs265, 1;
	mov.b32 	%r276, -1;
	vote.sync.ballot.b32 	%r37, %p140, %r276;
	@%p139 bra 	$L__BB1_105;
	ld.param.u32 	%r338, [_Z15Hamming2GPUFastP11BitSequenceILy10000EEPPjjj_param_2];
	ld.param.u64 	%rd409, [_Z15Hamming2GPUFastP11BitSequenceILy10000EEPPjjj_param_1];
	add.s32 	%r277, %r338, -9;
	cvta.to.global.u64 	%rd237, %rd409;
	mul.wide.u32 	%rd238, %r277, 8;
	add.s64 	%rd239, %rd237, %rd238;
	ld.global.u64 	%rd240, [%rd239];
	cvta.to.global.u64 	%rd241, %rd240;
	mul.wide.u32 	%rd242, %r35, 4;
	add.s64 	%rd243, %rd241, %rd242;
	st.global.u32 	[%rd243], %r37;
$L__BB1_105:
	setp.ne.s32 	%p142, %r33, 0;
	and.b16  	%rs266, %rs341, 255;
	setp.eq.s16 	%p143, %rs266, 1;
	mov.b32 	%r278, -1;
	vote.sync.ballot.b32 	%r38, %p143, %r278;
	@%p142 bra 	$L__BB1_107;
	ld.param.u32 	%r339, [_Z15Hamming2GPUFastP11BitSequenceILy10000EEPPjjj_param_2];
	ld.param.u64 	%rd410, [_Z15Hamming2GPUFastP11BitSequenceILy10000EEPPjjj_param_1];
	add.s32 	%r279, %r339, -10;
	cvta.to.global.u64 	%rd244, %rd410;
	mul.wide.u32 	%rd245, %r279, 8;
	add.s64 	%rd246, %rd244, %rd245;
	ld.global.u64 	%rd247, [%rd246];
	cvta.to.global.u64 	%rd248, %rd247;
	mul.wide.u32 	%rd249, %r35, 4;
	add.s64 	%rd250, %rd248, %rd249;
	st.global.u32 	[%rd250], %r38;
$L__BB1_107:
	ld.param.u64 	%rd411, [_Z15Hamming2GPUFastP11BitSequenceILy10000EEPPjjj_param_1];
	cvta.to.global.u64 	%rd7, %rd411;
	setp.ne.s32 	%p145, %r33, 0;
	and.b16  	%rs267, %rs342, 255;
	setp.eq.s16 	%p146, %rs267, 1;
	mov.b32 	%r280, -1;
	vote.sync.ballot.b32 	%r39, %p146, %r280;
	@%p145 bra 	$L__BB1_109;
	ld.param.u32 	%r340, [_Z15Hamming2GPUFastP11BitSequenceILy10000EEPPjjj_param_2];
	add.s32 	%r281, %r340, -11;
	mul.wide.u32 	%rd251, %r281, 8;
	add.s64 	%rd252, %rd7, %rd251;
	ld.global.u64 	%rd253, [%rd252];
	cvta.to.global.u64 	%rd254, %rd253;
	mul.wide.u32 	%rd255, %r35, 4;
	add.s64 	%rd256, %rd254, %rd255;
	st.global.u32 	[%rd256], %r39;
$L__BB1_109:
	setp.ne.s32 	%p148, %r33, 0;
	and.b16  	%rs268, %rs343, 255;
	setp.eq.s16 	%p149, %rs268, 1;
	mov.b32 	%r282, -1;
	vote.sync.ballot.b32 	%r40, %p149, %r282;
	@%p148 bra 	$L__BB1_111;
	ld.param.u32 	%r341, [_Z15Hamming2GPUFastP11BitSequenceILy10000EEPPjjj_param_2];
	add.s32 	%r283, %r341, -12;
	mul.wide.u32 	%rd257, %r283, 8;
	add.s64 	%rd258, %rd7, %rd257;
	ld.global.u64 	%rd259, [%rd258];
	cvta.to.global.u64 	%rd260, %rd259;
	mul.wide.u32 	%rd261, %r35, 4;
	add.s64 	%rd262, %rd260, %rd261;
	st.global.u32 	[%rd262], %r40;
$L__BB1_111:
	setp.ne.s32 	%p151, %r33, 0;
	and.b16  	%rs269, %rs344, 255;
	setp.eq.s16 	%p152, %rs269, 1;
	mov.b32 	%r284, -1;
	vote.sync.ballot.b32 	%r41, %p152, %r284;
	@%p151 bra 	$L__BB1_113;
	ld.param.u32 	%r342, [_Z15Hamming2GPUFastP11BitSequenceILy10000EEPPjjj_param_2];
	add.s32 	%r285, %r342, -13;
	mul.wide.u32 	%rd263, %r285, 8;
	add.s64 	%rd264, %rd7, %rd263;
	ld.global.u64 	%rd265, [%rd264];
	cvta.to.global.u64 	%rd266, %rd265;
	mul.wide.u32 	%rd267, %r35, 4;
	add.s64 	%rd268, %rd266, %rd267;
	st.global.u32 	[%rd268], %r41;
$L__BB1_113:
	setp.ne.s32 	%p154, %r33, 0;
	and.b16  	%rs270, %rs345, 255;
	setp.eq.s16 	%p155, %rs270, 1;
	mov.b32 	%r286, -1;
	vote.sync.ballot.b32 	%r42, %p155, %r286;
	@%p154 bra 	$L__BB1_115;
	ld.param.u32 	%r343, [_Z15Hamming2GPUFastP11BitSequenceILy10000EEPPjjj_param_2];
	add.s32 	%r287, %r343, -14;
	mul.wide.u32 	%rd269, %r287, 8;
	add.s64 	%rd270, %rd7, %rd269;
	ld.global.u64 	%rd271, [%rd270];
	cvta.to.global.u64 	%rd272, %rd271;
	mul.wide.u32 	%rd273, %r35, 4;
	add.s64 	%rd274, %rd272, %rd273;
	st.global.u32 	[%rd274], %r42;
$L__BB1_115:
	setp.ne.s32 	%p157, %r33, 0;
	and.b16  	%rs271, %rs346, 255;
	setp.eq.s16 	%p158, %rs271, 1;
	mov.b32 	%r288, -1;
	vote.sync.ballot.b32 	%r43, %p158, %r288;
	@%p157 bra 	$L__BB1_117;
	ld.param.u32 	%r344, [_Z15Hamming2GPUFastP11BitSequenceILy10000EEPPjjj_param_2];
	add.s32 	%r289, %r344, -15;
	mul.wide.u32 	%rd275, %r289, 8;
	add.s64 	%rd276, %rd7, %rd275;
	ld.global.u64 	%rd277, [%rd276];
	cvta.to.global.u64 	%rd278, %rd277;
	mul.wide.u32 	%rd279, %r35, 4;
	add.s64 	%rd280, %rd278, %rd279;
	st.global.u32 	[%rd280], %r43;
$L__BB1_117:
	setp.ne.s32 	%p160, %r33, 0;
	and.b16  	%rs272, %rs347, 255;
	setp.eq.s16 	%p161, %rs272, 1;
	mov.b32 	%r290, -1;
	vote.sync.ballot.b32 	%r44, %p161, %r290;
	@%p160 bra 	$L__BB1_119;
	ld.param.u32 	%r345, [_Z15Hamming2GPUFastP11BitSequenceILy10000EEPPjjj_param_2];
	add.s32 	%r291, %r345, -16;
	mul.wide.u32 	%rd281, %r291, 8;
	add.s64 	%rd282, %rd7, %rd281;
	ld.global.u64 	%rd283, [%rd282];
	cvta.to.global.u64 	%rd284, %rd283;
	mul.wide.u32 	%rd285, %r35, 4;
	add.s64 	%rd286, %rd284, %rd285;
	st.global.u32 	[%rd286], %r44;
$L__BB1_119:
	setp.ne.s32 	%p163, %r33, 0;
	and.b16  	%rs273, %rs348, 255;
	setp.eq.s16 	%p164, %rs273, 1;
	mov.b32 	%r292, -1;
	vote.sync.ballot.b32 	%r45, %p164, %r292;
	@%p163 bra 	$L__BB1_121;
	ld.param.u32 	%r346, [_Z15Hamming2GPUFastP11BitSequenceILy10000EEPPjjj_param_2];
	add.s32 	%r293, %r346, -17;
	mul.wide.u32 	%rd287, %r293, 8;
	add.s64 	%rd288, %rd7, %rd287;
	ld.global.u64 	%rd289, [%rd288];
	cvta.to.global.u64 	%rd290, %rd289;
	mul.wide.u32 	%rd291, %r35, 4;
	add.s64 	%rd292, %rd290, %rd291;
	st.global.u32 	[%rd292], %r45;
$L__BB1_121:
	setp.ne.s32 	%p166, %r33, 0;
	and.b16  	%rs274, %rs349, 255;
	setp.eq.s16 	%p167, %rs274, 1;
	mov.b32 	%r294, -1;
	vote.sync.ballot.b32 	%r46, %p167, %r294;
	@%p166 bra 	$L__BB1_123;
	ld.param.u32 	%r347, [_Z15Hamming2GPUFastP11BitSequenceILy10000EEPPjjj_param_2];
	add.s32 	%r295, %r347, -18;
	mul.wide.u32 	%rd293, %r295, 8;
	add.s64 	%rd294, %rd7, %rd293;
	ld.global.u64 	%rd295, [%rd294];
	cvta.to.global.u64 	%rd296, %rd295;
	mul.wide.u32 	%rd297, %r35, 4;
	add.s64 	%rd298, %rd296, %rd297;
	st.global.u32 	[%rd298], %r46;
$L__BB1_123:
	setp.ne.s32 	%p169, %r33, 0;
	and.b16  	%rs275, %rs350, 255;
	setp.eq.s16 	%p170, %rs275, 1;
	mov.b32 	%r296, -1;
	vote.sync.ballot.b32 	%r47, %p170, %r296;
	@%p169 bra 	$L__BB1_125;
	ld.param.u32 	%r348, [_Z15Hamming2GPUFastP11BitSequenceILy10000EEPPjjj_param_2];
	add.s32 	%r297, %r348, -19;
	mul.wide.u32 	%rd299, %r297, 8;
	add.s64 	%rd300, %rd7, %rd299;
	ld.global.u64 	%rd301, [%rd300];
	cvta.to.global.u64 	%rd302, %rd301;
	mul.wide.u32 	%rd303, %r35, 4;
	add.s64 	%rd304, %rd302, %rd303;
	st.global.u32 	[%rd304], %r47;
$L__BB1_125:
	setp.ne.s32 	%p172, %r33, 0;
	and.b16  	%rs276, %rs351, 255;
	setp.eq.s16 	%p173, %rs276, 1;
	mov.b32 	%r298, -1;
	vote.sync.ballot.b32 	%r48, %p173, %r298;
	@%p172 bra 	$L__BB1_127;
	ld.param.u32 	%r349, [_Z15Hamming2GPUFastP11BitSequenceILy10000EEPPjjj_param_2];
	add.s32 	%r299, %r349, -20;
	mul.wide.u32 	%rd305, %r299, 8;
	add.s64 	%rd306, %rd7, %rd305;
	ld.global.u64 	%rd307, [%rd306];
	cvta.to.global.u64 	%rd308, %rd307;
	mul.wide.u32 	%rd309, %r35, 4;
	add.s64 	%rd310, %rd308, %rd309;
	st.global.u32 	[%rd310], %r48;
$L__BB1_127:
	setp.ne.s32 	%p175, %r33, 0;
	and.b16  	%rs277, %rs352, 255;
	setp.eq.s16 	%p176, %rs277, 1;
	mov.b32 	%r300, -1;
	vote.sync.ballot.b32 	%r49, %p176, %r300;
	@%p175 bra 	$L__BB1_129;
	ld.param.u32 	%r350, [_Z15Hamming2GPUFastP11BitSequenceILy10000EEPPjjj_param_2];
	add.s32 	%r301, %r350, -21;
	mul.wide.u32 	%rd311, %r301, 8;
	add.s64 	%rd312, %rd7, %rd311;
	ld.global.u64 	%rd313, [%rd312];
	cvta.to.global.u64 	%rd314, %rd313;
	mul.wide.u32 	%rd315, %r35, 4;
	add.s64 	%rd316, %rd314, %rd315;
	st.global.u32 	[%rd316], %r49;
$L__BB1_129:
	setp.ne.s32 	%p178, %r33, 0;
	and.b16  	%rs278, %rs353, 255;
	setp.eq.s16 	%p179, %rs278, 1;
	mov.b32 	%r302, -1;
	vote.sync.ballot.b32 	%r50, %p179, %r302;
	@%p178 bra 	$L__BB1_131;
	ld.param.u32 	%r351, [_Z15Hamming2GPUFastP11BitSequenceILy10000EEPPjjj_param_2];
	add.s32 	%r303, %r351, -22;
	mul.wide.u32 	%rd317, %r303, 8;
	add.s64 	%rd318, %rd7, %rd317;
	ld.global.u64 	%rd319, [%rd318];
	cvta.to.global.u64 	%rd320, %rd319;
	mul.wide.u32 	%rd321, %r35, 4;
	add.s64 	%rd322, %rd320, %rd321;
	st.global.u32 	[%rd322], %r50;
$L__BB1_131:
	setp.ne.s32 	%p181, %r33, 0;
	and.b16  	%rs279, %rs354, 255;
	setp.eq.s16 	%p182, %rs279, 1;
	mov.b32 	%r304, -1;
	vote.sync.ballot.b32 	%r51, %p182, %r304;
	@%p181 bra 	$L__BB1_133;
	ld.param.u32 	%r352, [_Z15Hamming2GPUFastP11BitSequenceILy10000EEPPjjj_param_2];
	add.s32 	%r305, %r352, -23;
	mul.wide.u32 	%rd323, %r305, 8;
	add.s64 	%rd324, %rd7, %rd323;
	ld.global.u64 	%rd325, [%rd324];
	cvta.to.global.u64 	%rd326, %rd325;
	mul.wide.u32 	%rd327, %r35, 4;
	add.s64 	%rd328, %rd326, %rd327;
	st.global.u32 	[%rd328], %r51;
$L__BB1_133:
	setp.ne.s32 	%p184, %r33, 0;
	and.b16  	%rs280, %rs355, 255;
	setp.eq.s16 	%p185, %rs280, 1;
	mov.b32 	%r306, -1;
	vote.sync.ballot.b32 	%r52, %p185, %r306;
	@%p184 bra 	$L__BB1_135;
	ld.param.u32 	%r353, [_Z15Hamming2GPUFastP11BitSequenceILy10000EEPPjjj_param_2];
	add.s32 	%r307, %r353, -24;
	mul.wide.u32 	%rd329, %r307, 8;
	add.s64 	%rd330, %rd7, %rd329;
	ld.global.u64 	%rd331, [%rd330];
	cvta.to.global.u64 	%rd332, %rd331;
	mul.wide.u32 	%rd333, %r35, 4;
	add.s64 	%rd334, %rd332, %rd333;
	st.global.u32 	[%rd334], %r52;
$L__BB1_135:
	setp.ne.s32 	%p187, %r33, 0;
	and.b16  	%rs281, %rs356, 255;
	setp.eq.s16 	%p188, %rs281, 1;
	mov.b32 	%r308, -1;
	vote.sync.ballot.b32 	%r53, %p188, %r308;
	@%p187 bra 	$L__BB1_137;
	ld.param.u32 	%r354, [_Z15Hamming2GPUFastP11BitSequenceILy10000EEPPjjj_param_2];
	add.s32 	%r309, %r354, -25;
	mul.wide.u32 	%rd335, %r309, 8;
	add.s64 	%rd336, %rd7, %rd335;
	ld.global.u64 	%rd337, [%rd336];
	cvta.to.global.u64 	%rd338, %rd337;
	mul.wide.u32 	%rd339, %r35, 4;
	add.s64 	%rd340, %rd338, %rd339;
	st.global.u32 	[%rd340], %r53;
$L__BB1_137:
	setp.ne.s32 	%p190, %r33, 0;
	and.b16  	%rs282, %rs357, 255;
	setp.eq.s16 	%p191, %rs282, 1;
	mov.b32 	%r310, -1;
	vote.sync.ballot.b32 	%r54, %p191, %r310;
	@%p190 bra 	$L__BB1_139;
	ld.param.u32 	%r355, [_Z15Hamming2GPUFastP11BitSequenceILy10000EEPPjjj_param_2];
	add.s32 	%r311, %r355, -26;
	mul.wide.u32 	%rd341, %r311, 8;
	add.s64 	%rd342, %rd7, %rd341;
	ld.global.u64 	%rd343, [%rd342];
	cvta.to.global.u64 	%rd344, %rd343;
	mul.wide.u32 	%rd345, %r35, 4;
	add.s64 	%rd346, %rd344, %rd345;
	st.global.u32 	[%rd346], %r54;
$L__BB1_139:
	setp.ne.s32 	%p193, %r33, 0;
	and.b16  	%rs283, %rs358, 255;
	setp.eq.s16 	%p194, %rs283, 1;
	mov.b32 	%r312, -1;
	vote.sync.ballot.b32 	%r55, %p194, %r312;
	@%p193 bra 	$L__BB1_141;
	ld.param.u32 	%r356, [_Z15Hamming2GPUFastP11BitSequenceILy10000EEPPjjj_param_2];
	add.s32 	%r313, %r356, -27;
	mul.wide.u32 	%rd347, %r313, 8;
	add.s64 	%rd348, %rd7, %rd347;
	ld.global.u64 	%rd349, [%rd348];
	cvta.to.global.u64 	%rd350, %rd349;
	mul.wide.u32 	%rd351, %r35, 4;
	add.s64 	%rd352, %rd350, %rd351;
	st.global.u32 	[%rd352], %r55;
$L__BB1_141:
	setp.ne.s32 	%p196, %r33, 0;
	and.b16  	%rs284, %rs359, 255;
	setp.eq.s16 	%p197, %rs284, 1;
	mov.b32 	%r314, -1;
	vote.sync.ballot.b32 	%r56, %p197, %r314;
	@%p196 bra 	$L__BB1_143;
	ld.param.u32 	%r357, [_Z15Hamming2GPUFastP11BitSequenceILy10000EEPPjjj_param_2];
	add.s32 	%r315, %r357, -28;
	mul.wide.u32 	%rd353, %r315, 8;
	add.s64 	%rd354, %rd7, %rd353;
	ld.global.u64 	%rd355, [%rd354];
	cvta.to.global.u64 	%rd356, %rd355;
	mul.wide.u32 	%rd357, %r35, 4;
	add.s64 	%rd358, %rd356, %rd357;
	st.global.u32 	[%rd358], %r56;
$L__BB1_143:
	setp.ne.s32 	%p199, %r33, 0;
	and.b16  	%rs285, %rs360, 255;
	setp.eq.s16 	%p200, %rs285, 1;
	mov.b32 	%r316, -1;
	vote.sync.ballot.b32 	%r57, %p200, %r316;
	@%p199 bra 	$L__BB1_145;
	ld.param.u32 	%r358, [_Z15Hamming2GPUFastP11BitSequenceILy10000EEPPjjj_param_2];
	add.s32 	%r317, %r358, -29;
	mul.wide.u32 	%rd359, %r317, 8;
	add.s64 	%rd360, %rd7, %rd359;
	ld.global.u64 	%rd361, [%rd360];
	cvta.to.global.u64 	%rd362, %rd361;
	mul.wide.u32 	%rd363, %r35, 4;
	add.s64 	%rd364, %rd362, %rd363;
	st.global.u32 	[%rd364], %r57;
$L__BB1_145:
	setp.ne.s32 	%p202, %r33, 0;
	and.b16  	%rs286, %rs361, 255;
	setp.eq.s16 	%p203, %rs286, 1;
	mov.b32 	%r318, -1;
	vote.sync.ballot.b32 	%r58, %p203, %r318;
	@%p202 bra 	$L__BB1_147;
	ld.param.u32 	%r359, [_Z15Hamming2GPUFastP11BitSequenceILy10000EEPPjjj_param_2];
	add.s32 	%r319, %r359, -30;
	mul.wide.u32 	%rd365, %r319, 8;
	add.s64 	%rd366, %rd7, %rd365;
	ld.global.u64 	%rd367, [%rd366];
	cvta.to.global.u64 	%rd368, %rd367;
	mul.wide.u32 	%rd369, %r35, 4;
	add.s64 	%rd370, %rd368, %rd369;
	st.global.u32 	[%rd370], %r58;
$L__BB1_147:
	setp.ne.s32 	%p205, %r33, 0;
	and.b16  	%rs287, %rs362, 255;
	setp.eq.s16 	%p206, %rs287, 1;
	mov.b32 	%r320, -1;
	vote.sync.ballot.b32 	%r59, %p206, %r320;
	@%p205 bra 	$L__BB1_149;
	ld.param.u32 	%r360, [_Z15Hamming2GPUFastP11BitSequenceILy10000EEPPjjj_param_2];
	add.s32 	%r321, %r360, -31;
	mul.wide.u32 	%rd371, %r321, 8;
	add.s64 	%rd372, %rd7, %rd371;
	ld.global.u64 	%rd373, [%rd372];
	cvta.to.global.u64 	%rd374, %rd373;
	mul.wide.u32 	%rd375, %r35, 4;
	add.s64 	%rd376, %rd374, %rd375;
	st.global.u32 	[%rd376], %r59;
$L__BB1_149:
	setp.ne.s32 	%p208, %r33, 0;
	and.b16  	%rs288, %rs363, 255;
	setp.eq.s16 	%p209, %rs288, 1;
	mov.b32 	%r322, -1;
	vote.sync.ballot.b32 	%r60, %p209, %r322;
	@%p208 bra 	$L__BB1_151;
	ld.param.u32 	%r361, [_Z15Hamming2GPUFastP11BitSequenceILy10000EEPPjjj_param_2];
	add.s32 	%r323, %r361, -32;
	mul.wide.u32 	%rd377, %r323, 8;
	add.s64 	%rd378, %rd7, %rd377;
	ld.global.u64 	%rd379, [%rd378];
	cvta.to.global.u64 	%rd380, %rd379;
	mul.wide.u32 	%rd381, %r35, 4;
	add.s64 	%rd382, %rd380, %rd381;
	st.global.u32 	[%rd382], %r60;
$L__BB1_151:
	setp.ne.s32 	%p211, %r33, 0;
	and.b16  	%rs289, %rs364, 255;
	setp.eq.s16 	%p212, %rs289, 1;
	mov.b32 	%r324, -1;
	vote.sync.ballot.b32 	%r61, %p212, %r324;
	@%p211 bra 	$L__BB1_153;
	ld.param.u32 	%r362, [_Z15Hamming2GPUFastP11BitSequenceILy10000EEPPjjj_param_2];
	add.s32 	%r325, %r362, -33;
	mul.wide.u32 	%rd383, %r325, 8;
	add.s64 	%rd384, %rd7, %rd383;
	ld.global.u64 	%rd385, [%rd384];
	cvta.to.global.u64 	%rd386, %rd385;
	mul.wide.u32 	%rd387, %r35, 4;
	add.s64 	%rd388, %rd386, %rd387;
	st.global.u32 	[%rd388], %r61;
$L__BB1_153:
	setp.ne.s32 	%p214, %r33, 0;
	and.b16  	%rs290, %rs365, 255;
	setp.eq.s16 	%p215, %rs290, 1;
	mov.b32 	%r326, -1;
	vote.sync.ballot.b32 	%r62, %p215, %r326;
	@%p214 bra 	$L__BB1_155;
	ld.param.u32 	%r363, [_Z15Hamming2GPUFastP11BitSequenceILy10000EEPPjjj_param_2];
	add.s32 	%r327, %r363, -34;
	mul.wide.u32 	%rd389, %r327, 8;
	add.s64 	%rd390, %rd7, %rd389;
	ld.global.u64 	%rd391, [%rd390];
	cvta.to.global.u64 	%rd392, %rd391;
	mul.wide.u32 	%rd393, %r35, 4;
	add.s64 	%rd394, %rd392, %rd393;
	st.global.u32 	[%rd394], %r62;
$L__BB1_155:
	setp.ne.s32 	%p217, %r33, 0;
	and.b16  	%rs291, %rs366, 255;
	setp.eq.s16 	%p218, %rs291, 1;
	mov.b32 	%r328, -1;
	vote.sync.ballot.b32 	%r63, %p218, %r328;
	@%p217 bra 	$L__BB1_157;
	ld.param.u32 	%r364, [_Z15Hamming2GPUFastP11BitSequenceILy10000EEPPjjj_param_2];
	add.s32 	%r329, %r364, -35;
	mul.wide.u32 	%rd395, %r329, 8;
	add.s64 	%rd396, %rd7, %rd395;
	ld.global.u64 	%rd397, [%rd396];
	cvta.to.global.u64 	%rd398, %rd397;
	mul.wide.u32 	%rd399, %r35, 4;
	add.s64 	%rd400, %rd398, %rd399;
	st.global.u32 	[%rd400], %r63;
$L__BB1_157:
	ret;

}
	// .globl	_Z11Hamming2GPUP11BitSequenceILy10000EEPPjjj
.visible .entry _Z11Hamming2GPUP11BitSequenceILy10000EEPPjjj(
	.param .u64 .ptr .align 1 _Z11Hamming2GPUP11BitSequenceILy10000EEPPjjj_param_0,
	.param .u64 .ptr .align 1 _Z11Hamming2GPUP11BitSequenceILy10000EEPPjjj_param_1,
	.param .u32 _Z11Hamming2GPUP11BitSequenceILy10000EEPPjjj_param_2,
	.param .u32 _Z11Hamming2GPUP11BitSequenceILy10000EEPPjjj_param_3
)
{
	.local .align 1 .b8 	__local_depot2[35];
	.reg .b64 	%SP;
	.reg .b64 	%SPL;
	.reg .pred 	%p<305>;
	.reg .b16 	%rs<179>;
	.reg .b32 	%r<249>;
	.reg .b64 	%rd<404>;
	// demoted variable
	.shared .align 8 .b8 _ZZ11Hamming2GPUP11BitSequenceILy10000EEPPjjjE2ar[43960];
	mov.u64 	%SPL, __local_depot2;
	ld.param.u64 	%rd25, [_Z11Hamming2GPUP11BitSequenceILy10000EEPPjjj_param_0];
	ld.param.u64 	%rd26, [_Z11Hamming2GPUP11BitSequenceILy10000EEPPjjj_param_1];
	ld.param.u32 	%r75, [_Z11Hamming2GPUP11BitSequenceILy10000EEPPjjj_param_2];
	ld.param.u32 	%r76, [_Z11Hamming2GPUP11BitSequenceILy10000EEPPjjj_param_3];
	cvta.to.global.u64 	%rd1, %rd25;
	cvta.to.global.u64 	%rd2, %rd26;
	add.u64 	%rd3, %SPL, 0;
	mov.u32 	%r1, %tid.x;
	mov.u32 	%r77, %ctaid.x;
	mov.u32 	%r2, %ntid.x;
	mad.lo.s32 	%r78, %r77, %r2, %r1;
	add.s32 	%r3, %r78, %r76;
	min.u32 	%r4, %r75, 35;
	mov.b64 	%rd399, 0;
$L__BB2_1:
	add.s64 	%rd28, %rd3, %rd399;
	mov.b16 	%rs36, 0;
	st.local.u8 	[%rd28], %rs36;
	add.s64 	%rd5, %rd399, 1;
	setp.lt.u64 	%p1, %rd399, 34;
	mov.u64 	%rd399, %rd5;
	@%p1 bra 	$L__BB2_1;
	mul.wide.u32 	%rd29, %r3, 1256;
	add.s64 	%rd402, %rd1, %rd29;
	mul.lo.s32 	%r5, %r4, 157;
	setp.eq.s32 	%p2, %r75, 0;
	@%p2 bra 	$L__BB2_19;
	cvt.u64.u32 	%rd7, %r75;
	max.u32 	%r80, %r2, %r5;
	cvt.u16.u32 	%rs37, %r80;
	add.s16 	%rs38, %rs37, -1;
	cvt.u16.u32 	%rs39, %r2;
	div.u16 	%rs40, %rs38, %rs39;
	cvt.u32.u16 	%r81, %rs40;
	add.s32 	%r6, %r81, 1;
	and.b32  	%r7, %r6, 3;
	setp.lt.u16 	%p3, %rs40, 3;
	mov.b32 	%r240, 0;
	@%p3 bra 	$L__BB2_14;
	and.b32  	%r8, %r6, 131068;
	mov.b32 	%r240, 0;
	mov.u32 	%r239, %r240;
$L__BB2_5:
	add.s32 	%r11, %r240, %r1;
	setp.ge.u32 	%p4, %r11, %r5;
	@%p4 bra 	$L__BB2_7;
	mul.hi.u32 	%r83, %r11, 875407347;
	shr.u32 	%r84, %r83, 5;
	cvt.u64.u32 	%rd30, %r84;
	sub.s64 	%rd31, %rd7, %rd30;
	mad.lo.s64 	%rd32, %rd31, 1256, %rd1;
	mul.lo.s32 	%r85, %r84, 157;
	sub.s32 	%r86, %r11, %r85;
	mul.wide.u32 	%rd33, %r86, 8;
	add.s64 	%rd34, %rd32, %rd33;
	ld.global.u64 	%rd35, [%rd34];
	mov.u32 	%r87, _ZZ11Hamming2GPUP11BitSequenceILy10000EEPPjjjE2ar;
	mad.lo.s32 	%r88, %r84, 1256, %r87;
	shl.b32 	%r89, %r86, 3;
	add.s32 	%r90, %r88, %r89;
	st.shared.u64 	[%r90], %rd35;
$L__BB2_7:
	add.s32 	%r12, %r11, %r2;
	setp.ge.u32 	%p5, %r12, %r5;
	@%p5 bra 	$L__BB2_9;
	mul.hi.u32 	%r91, %r12, 875407347;
	shr.u32 	%r92, %r91, 5;
	cvt.u64.u32 	%rd36, %r92;
	sub.s64 	%rd37, %rd7, %rd36;
	mad.lo.s64 	%rd38, %rd37, 1256, %rd1;
	mul.lo.s32 	%r93, %r92, 157;
	sub.s32 	%r94, %r12, %r93;
	mul.wide.u32 	%rd39, %r94, 8;
	add.s64 	%rd40, %rd38, %rd39;
	ld.global.u64 	%rd41, [%rd40];
	mov.u32 	%r95, _ZZ11Hamming2GPUP11BitSequenceILy10000EEPPjjjE2ar;
	mad.lo.s32 	%r96, %r92, 1256, %r95;
	shl.b32 	%r97, %r94, 3;
	add.s32 	%r98, %r96, %r97;
	st.shared.u64 	[%r98], %rd41;
$L__BB2_9:
	add.s32 	%r13, %r12, %r2;
	setp.ge.u32 	%p6, %r13, %r5;
	@%p6 bra 	$L__BB2_11;
	mul.hi.u32 	%r99, %r13, 875407347;
	shr.u32 	%r100, %r99, 5;
	cvt.u64.u32 	%rd42, %r100;
	sub.s64 	%rd43, %rd7, %rd42;
	mad.lo.s64 	%rd44, %rd43, 1256, %rd1;
	mul.lo.s32 	%r101, %r100, 157;
	sub.s32 	%r102, %r13, %r101;
	mul.wide.u32 	%rd45, %r102, 8;
	add.s64 	%rd46, %rd44, %rd45;
	ld.global.u64 	%rd47, [%rd46];
	mov.u32 	%r103, _ZZ11Hamming2GPUP11BitSequenceILy10000EEPPjjjE2ar;
	mad.lo.s32 	%r104, %r100, 1256, %r103;
	shl.b32 	%r105, %r102, 3;
	add.s32 	%r106, %r104, %r105;
	st.shared.u64 	[%r106], %rd47;
$L__BB2_11:
	add.s32 	%r14, %r13, %r2;
	setp.ge.u32 	%p7, %r14, %r5;
	@%p7 bra 	$L__BB2_13;
	mul.hi.u32 	%r107, %r14, 875407347;
	shr.u32 	%r108, %r107, 5;
	cvt.u64.u32 	%rd48, %r108;
	sub.s64 	%rd49, %rd7, %rd48;
	mad.lo.s64 	%rd50, %rd49, 1256, %rd1;
	mul.lo.s32 	%r109, %r108, 157;
	sub.s32 	%r110, %r14, %r109;
	mul.wide.u32 	%rd51, %r110, 8;
	add.s64 	%rd52, %rd50, %rd51;
	ld.global.u64 	%rd53, [%rd52];
	mov.u32 	%r111, _ZZ11Hamming2GPUP11BitSequenceILy10000EEPPjjjE2ar;
	mad.lo.s32 	%r112, %r108, 1256, %r111;
	shl.b32 	%r113, %r110, 3;
	add.s32 	%r114, %r112, %r113;
	st.shared.u64 	[%r114], %rd53;
$L__BB2_13:
	shl.b32 	%r115, %r2, 2;
	add.s32 	%r240, %r115, %r240;
	add.s32 	%r239, %r239, 4;
	setp.ne.s32 	%p8, %r239, %r8;
	@%p8 bra 	$L__BB2_5;
$L__BB2_14:
	setp.eq.s32 	%p9, %r7, 0;
	@%p9 bra 	$L__BB2_19;
	add.s32 	%r116, %r1, %r240;
	shl.b32 	%r117, %r116, 3;
	mov.u32 	%r118, _ZZ11Hamming2GPUP11BitSequenceILy10000EEPPjjjE2ar;
	add.s32 	%r242, %r118, %r117;
	shl.b32 	%r19, %r2, 3;
	cvt.u64.u32 	%rd400, %r116;
	mul.wide.u32 	%rd54, %r116, 8;
	mad.lo.s64 	%rd55, %rd7, 1256, %rd54;
	add.s64 	%rd401, %rd1, %rd55;
	cvt.u64.u32 	%rd10, %r2;
	mul.wide.u32 	%rd11, %r2, 8;
	neg.s32 	%r241, %r7;
$L__BB2_16:
	.pragma "nounroll";
	cvt.u32.u64 	%r119, %rd400;
	mul.hi.u64 	%rd56, %rd400, 3759845925851628355;
	shr.u64 	%rd57, %rd56, 5;
	mad.lo.s64 	%rd14, %rd57, -2512, %rd401;
	setp.ge.u32 	%p10, %r119, %r5;
	@%p10 bra 	$L__BB2_18;
	ld.global.u64 	%rd58, [%rd14];
	st.shared.u64 	[%r242], %rd58;
$L__BB2_18:
	add.s32 	%r242, %r242, %r19;
	add.s64 	%rd401, %rd401, %rd11;
	add.s64 	%rd400, %rd400, %rd10;
	add.s32 	%r241, %r241, 1;
	setp.ne.s32 	%p11, %r241, 0;
	@%p11 bra 	$L__BB2_16;
$L__BB2_19:
	setp.eq.s32 	%p12, %r75, 0;
	bar.sync 	0;
	@%p12 bra 	$L__BB2_180;
	and.b32  	%r25, %r4, 3;
	and.b32  	%r26, %r4, 60;
	mov.b32 	%r244, 20096;
	mov.u32 	%r243, _ZZ11Hamming2GPUP11BitSequenceILy10000EEPPjjjE2ar;
$L__BB2_21:
	setp.lt.u32 	%p13, %r75, 4;
	ld.global.u64 	%rd18, [%rd402];
	mov.b32 	%r245, 0;
	@%p13 bra 	$L__BB2_93;
	ld.local.s8 	%rs1, [%rd3];
	setp.gt.s16 	%p14, %rs1, 1;
	@%p14 bra 	$L__BB2_24;
	ld.shared.u64 	%rd59, [%r243];
	xor.b64  	%rd60, %rd59, %rd18;
	setp.eq.s64 	%p15, %rd18, %rd59;
	add.s64 	%rd61, %rd60, -1;
	and.b64  	%rd62, %rd60, %rd61;
	setp.eq.s64 	%p16, %rd62, 0;
	selp.b16 	%rs41, 1, 2, %p16;
	selp.b16 	%rs42, 0, %rs41, %p15;
	add.s16 	%rs43, %rs42, %rs1;
	st.local.u8 	[%rd3], %rs43;
$L__BB2_24:
	ld.local.s8 	%rs2, [%rd3+1];
	setp.gt.s16 	%p17, %rs2, 1;
	@%p17 bra 	$L__BB2_26;
	ld.shared.u64 	%rd63, [%r243+1256];
	xor.b64  	%rd64, %rd63, %rd18;
	setp.eq.s64 	%p18, %rd18, %rd63;
	add.s64 	%rd65, %rd64, -1;
	and.b64  	%rd66, %rd64, %rd65;
	setp.eq.s64 	%p19, %rd66, 0;
	selp.b16 	%rs44, 1, 2, %p19;
	selp.b16 	%rs45, 0, %rs44, %p18;
	add.s16 	%rs46, %rs45, %rs2;
	st.local.u8 	[%rd3+1], %rs46;
$L__BB2_26:
	ld.local.s8 	%rs3, [%rd3+2];
	setp.gt.s16 	%p20, %rs3, 1;
	@%p20 bra 	$L__BB2_28;
	ld.shared.u64 	%rd67, [%r243+2512];
	xor.b64  	%rd68, %rd67, %rd18;
	setp.eq.s64 	%p21, %rd18, %rd67;
	add.s64 	%rd69, %rd68, -1;
	and.b64  	%rd70, %rd68, %rd69;
	setp.eq.s64 	%p22, %rd70, 0;
	selp.b16 	%rs47, 1, 2, %p22;
	selp.b16 	%rs48, 0, %rs47, %p21;
	add.s16 	%rs49, %rs48, %rs3;
	st.local.u8 	[%rd3+2], %rs49;
$L__BB2_28:
	ld.local.s8 	%rs4, [%rd3+3];
	setp.gt.s16 	%p23, %rs4, 1;
	@%p23 bra 	$L__BB2_30;
	ld.shared.u64 	%rd71, [%r243+3768];
	xor.b64  	%rd72, %rd71, %rd18;
	setp.eq.s64 	%p24, %rd18, %rd71;
	add.s64 	%rd73, %rd72, -1;
	and.b64  	%rd74, %rd72, %rd73;
	setp.eq.s64 	%p25, %rd74, 0;
	selp.b16 	%rs50, 1, 2, %p25;
	selp.b16 	%rs51, 0, %rs50, %p24;
	add.s16 	%rs52, %rs51, %rs4;
	st.local.u8 	[%rd3+3], %rs52;
$L__BB2_30:
	setp.eq.s32 	%p26, %r26, 4;
	mov.b32 	%r245, 4;
	@%p26 bra 	$L__BB2_93;
	ld.local.s8 	%rs5, [%rd3+4];
	setp.gt.s16 	%p27, %rs5, 1;
	@%p27 bra 	$L__BB2_33;
	ld.shared.u64 	%rd75, [%r243+5024];
	xor.b64  	%rd76, %rd75, %rd18;
	setp.eq.s64 	%p28, %rd18, %rd75;
	add.s64 	%rd77, %rd76, -1;
	and.b64  	%rd78, %rd76, %rd77;
	setp.eq.s64 	%p29, %rd78, 0;
	selp.b16 	%rs53, 1, 2, %p29;
	selp.b16 	%rs54, 0, %rs53, %p28;
	add.s16 	%rs55, %rs54, %rs5;
	st.local.u8 	[%rd3+4], %rs55;
$L__BB2_33:
	ld.local.s8 	%rs6, [%rd3+5];
	setp.gt.s16 	%p30, %rs6, 1;
	@%p30 bra 	$L__BB2_35;
	ld.shared.u64 	%rd79, [%r243+6280];
	xor.b64  	%rd80, %rd79, %rd18;
	setp.eq.s64 	%p31, %rd18, %rd79;
	add.s64 	%rd81, %rd80, -1;
	and.b64  	%rd82, %rd80, %rd81;
	setp.eq.s64 	%p32, %rd82, 0;
	selp.b16 	%rs56, 1, 2, %p32;
	selp.b16 	%rs57, 0, %rs56, %p31;
	add.s16 	%rs58, %rs57, %rs6;
	st.local.u8 	[%rd3+5], %rs58;
$L__BB2_35:
	ld.local.s8 	%rs7, [%rd3+6];
	setp.gt.s16 	%p33, %rs7, 1;
	@%p33 bra 	$L__BB2_37;
	ld.shared.u64 	%rd83, [%r243+7536];
	xor.b64  	%rd84, %rd83, %rd18;
	setp.eq.s64 	%p34, %rd18, %rd83;
	add.s64 	%rd85, %rd84, -1;
	and.b64  	%rd86, %rd84, %rd85;
	setp.eq.s64 	%p35, %rd86, 0;
	selp.b16 	%rs59, 1, 2, %p35;
	selp.b16 	%rs60, 0, %rs59, %p34;
	add.s16 	%rs61, %rs60, %rs7;
	st.local.u8 	[%rd3+6], %rs61;
$L__BB2_37:
	ld.local.s8 	%rs8, [%rd3+7];
	setp.gt.s16 	%p36, %rs8, 1;
	@%p36 bra 	$L__BB2_39;
	ld.shared.u64 	%rd87, [%r243+8792];
	xor.b64  	%rd88, %rd87, %rd18;
	setp.eq.s64 	%p37, %rd18, %rd87;
	add.s64 	%rd89, %rd88, -1;
	and.b64  	%rd90, %rd88, %rd89;
	setp.eq.s64 	%p38, %rd90, 0;
	selp.b16 	%rs62, 1, 2, %p38;
	selp.b16 	%rs63, 0, %rs62, %p37;
	add.s16 	%rs64, %rs63, %rs8;
	st.local.u8 	[%rd3+7], %rs64;
$L__BB2_39:
	setp.eq.s32 	%p39, %r26, 8;
	mov.b32 	%r245, 8;
	@%p39 bra 	$L__BB2_93;
	ld.local.s8 	%rs9, [%rd3+8];
	setp.gt.s16 	%p40, %rs9, 1;
	@%p40 bra 	$L__BB2_42;
	ld.shared.u64 	%rd91, [%r243+10048];
	xor.b64  	%rd92, %rd91, %rd18;
	setp.eq.s64 	%p41, %rd18, %rd91;
	add.s64 	%rd93, %rd92, -1;
	and.b64  	%rd94, %rd92, %rd93;
	setp.eq.s64 	%p42, %rd94, 0;
	selp.b16 	%rs65, 1, 2, %p42;
	selp.b16 	%rs66, 0, %rs65, %p41;
	add.s16 	%rs67, %rs66, %rs9;
	st.local.u8 	[%rd3+8], %rs67;
$L__BB2_42:
	ld.local.s8 	%rs10, [%rd3+9];
	setp.gt.s16 	%p43, %rs10, 1;
	@%p43 bra 	$L__BB2_44;
	ld.shared.u64 	%rd95, [%r243+11304];
	xor.b64  	%rd96, %rd95, %rd18;
	setp.eq.s64 	%p44, %rd18, %rd95;
	add.s64 	%rd97, %rd96, -1;
	and.b64  	%rd98, %rd96, %rd97;
	setp.eq.s64 	%p45, %rd98, 0;
	selp.b16 	%rs68, 1, 2, %p45;
	selp.b16 	%rs69, 0, %rs68, %p44;
	add.s16 	%rs70, %rs69, %rs10;
	st.local.u8 	[%rd3+9], %rs70;
$L__BB2_44:
	ld.local.s8 	%rs11, [%rd3+10];
	setp.gt.s16 	%p46, %rs11, 1;
	@%p46 bra 	$L__BB2_46;
	ld.shared.u64 	%rd99, [%r243+12560];
	xor.b64  	%rd100, %rd99, %rd18;
	setp.eq.s64 	%p47, %rd18, %rd99;
	add.s64 	%rd101, %rd100, -1;
	and.b64  	%rd102, %rd100, %rd101;
	setp.eq.s64 	%p48, %rd102, 0;
	selp.b16 	%rs71, 1, 2, %p48;
	selp.b16 	%rs72, 0, %rs71, %p47;
	add.s16 	%rs73, %rs72, %rs11;
	st.local.u8 	[%rd3+10], %rs73;
$L__BB2_46:
	ld.local.s8 	%rs12, [%rd3+11];
	setp.gt.s16 	%p49, %rs12, 1;
	@%p49 bra 	$L__BB2_48;
	ld.shared.u64 	%rd103, [%r243+13816];
	xor.b64  	%rd104, %rd103, %rd18;
	setp.eq.s64 	%p50, %rd18, %rd103;
	add.s64 	%rd105, %rd104, -1;
	and.b64  	%rd106, %rd104, %rd105;
	setp.eq.s64 	%p51, %rd106, 0;
	selp.b16 	%rs74, 1, 2, %p51;
	selp.b16 	%rs75, 0, %rs74, %p50;
	add.s16 	%rs76, %rs75, %rs12;
	st.local.u8 	[%rd3+11], %rs76;
$L__BB2_48:
	setp.eq.s32 	%p52, %r26, 12;
	mov.b32 	%r245, 12;
	@%p52 bra 	$L__BB2_93;
	ld.local.s8 	%rs13, [%rd3+12];
	setp.gt.s16 	%p53, %rs13, 1;
	@%p53 bra 	$L__BB2_51;
	ld.shared.u64 	%rd107, [%r243+15072];
	xor.b64  	%rd108, %rd107, %rd18;
	setp.eq.s64 	%p54, %rd18, %rd107;
	add.s64 	%rd109, %rd108, -1;
	and.b64  	%rd110, %rd108, %rd109;
	setp.eq.s64 	%p55, %rd110, 0;
	selp.b16 	%rs77, 1, 2, %p55;
	selp.b16 	%rs78, 0, %rs77, %p54;
	add.s16 	%rs79, %rs78, %rs13;
	st.local.u8 	[%rd3+12], %rs79;
$L__BB2_51:
	ld.local.s8 	%rs14, [%rd3+13];
	setp.gt.s16 	%p56, %rs14, 1;
	@%p56 bra 	$L__BB2_53;
	ld.shared.u64 	%rd111, [%r243+16328];
	xor.b64  	%rd112, %rd111, %rd18;
	setp.eq.s64 	%p57, %rd18, %rd111;
	add.s64 	%rd113, %rd112, -1;
	and.b64  	%rd114, %rd112, %rd113;
	setp.eq.s64 	%p58, %rd114, 0;
	selp.b16 	%rs80, 1, 2, %p58;
	selp.b16 	%rs81, 0, %rs80, %p57;
	add.s16 	%rs82, %rs81, %rs14;
	st.local.u8 	[%rd3+13], %rs82;
$L__BB2_53:
	ld.local.s8 	%rs15, [%rd3+14];
	setp.gt.s16 	%p59, %rs15, 1;
	@%p59 bra 	$L__BB2_55;
	ld.shared.u64 	%rd115, [%r243+17584];
	xor.b64  	%rd116, %rd115, %rd18;
	setp.eq.s64 	%p60, %rd18, %rd115;
	add.s64 	%rd117, %rd116, -1;
	and.b64  	%rd118, %rd116, %rd117;
	setp.eq.s64 	%p61, %rd118, 0;
	selp.b16 	%rs83, 1, 2, %p61;
	selp.b16 	%rs84, 0, %rs83, %p60;
	add.s16 	%rs85, %rs84, %rs15;
	st.local.u8 	[%rd3+14], %rs85;
$L__BB2_55:
	ld.local.s8 	%rs16, [%rd3+15];
	setp.gt.s16 	%p62, %rs16, 1;
	@%p62 bra 	$L__BB2_57;
	ld.shared.u64 	%rd119, [%r243+18840];
	xor.b64  	%rd120, %rd119, %rd18;
	setp.eq.s64 	%p63, %rd18, %rd119;
	add.s64 	%rd121, %rd120, -1;
	and.b64  	%rd122, %rd120, %rd121;
	setp.eq.s64 	%p64, %rd122, 0;
	selp.b16 	%rs86, 1, 2, %p64;
	selp.b16 	%rs87, 0, %rs86, %p63;
	add.s16 	%rs88, %rs87, %rs16;
	st.local.u8 	[%rd3+15], %rs88;
$L__BB2_57:
	setp.eq.s32 	%p65, %r26, 16;
	mov.b32 	%r245, 16;
	@%p65 bra 	$L__BB2_93;
	ld.local.s8 	%rs17, [%rd3+16];
	setp.gt.s16 	%p66, %rs17, 1;
	@%p66 bra 	$L__BB2_60;
	ld.shared.u64 	%rd123, [%r243+20096];
	xor.b64  	%rd124, %rd123, %rd18;
	setp.eq.s64 	%p67, %rd18, %rd123;
	add.s64 	%rd125, %rd124, -1;
	and.b64  	%rd126, %rd124, %rd125;
	setp.eq.s64 	%p68, %rd126, 0;
	selp.b16 	%rs89, 1, 2, %p68;
	selp.b16 	%rs90, 0, %rs89, %p67;
	add.s16 	%rs91, %rs90, %rs17;
	st.local.u8 	[%rd3+16], %rs91;
$L__BB2_60:
	ld.local.s8 	%rs18, [%rd3+17];
	setp.gt.s16 	%p69, %rs18, 1;
	@%p69 bra 	$L__BB2_62;
	ld.shared.u64 	%rd127, [%r243+21352];
	xor.b64  	%rd128, %rd127, %rd18;
	setp.eq.s64 	%p70, %rd18, %rd127;
	add.s64 	%rd129, %rd128, -1;
	and.b64  	%rd130, %rd128, %rd129;
	setp.eq.s64 	%p71, %rd130, 0;
	selp.b16 	%rs92, 1, 2, %p71;
	selp.b16 	%rs93, 0, %rs92, %p70;
	add.s16 	%rs94, %rs93, %rs18;
	st.local.u8 	[%rd3+17], %rs94;
$L__BB2_62:
	ld.local.s8 	%rs19, [%rd3+18];
	setp.gt.s16 	%p72, %rs19, 1;
	@%p72 bra 	$L__BB2_64;
	ld.shared.u64 	%rd131, [%r243+22608];
	xor.b64  	%rd132, %rd131, %rd18;
	setp.eq.s64 	%p73, %rd18, %rd131;
	add.s64 	%rd133, %rd132, -1;
	and.b64  	%rd134, %rd132, %rd133;
	setp.eq.s64 	%p74, %rd134, 0;
	selp.b16 	%rs95, 1, 2, %p74;
	selp.b16 	%rs96, 0, %rs95, %p73;
	add.s16 	%rs97, %rs96, %rs19;
	st.local.u8 	[%rd3+18], %rs97;
$L__BB2_64:
	ld.local.s8 	%rs20, [%rd3+19];
	setp.gt.s16 	%p75, %rs20, 1;
	@%p75 bra 	$L__BB2_66;
	ld.shared.u64 	%rd135, [%r243+23864];
	xor.b64  	%rd136, %rd135, %rd18;
	setp.eq.s64 	%p76, %rd18, %rd135;
	add.s64 	%rd137, %rd136, -1;
	and.b64  	%rd138, %rd136, %rd137;
	setp.eq.s64 	%p77, %rd138, 0;
	selp.b16 	%rs98, 1, 2, %p77;
	selp.b16 	%rs99, 0, %rs98, %p76;
	add.s16 	%rs100, %rs99, %rs20;
	st.local.u8 	[%rd3+19], %rs100;
$L__BB2_66:
	setp.eq.s32 	%p78, %r26, 20;
	mov.b32 	%r245, 20;
	@%p78 bra 	$L__BB2_93;
	ld.local.s8 	%rs21, [%rd3+20];
	setp.gt.s16 	%p79, %rs21, 1;
	@%p79 bra 	$L__BB2_69;
	ld.shared.u64 	%rd139, [%r243+25120];
	xor.b64  	%rd140, %rd139, %rd18;
	setp.eq.s64 	%p80, %rd18, %rd139;
	add.s64 	%rd141, %rd140, -1;
	and.b64  	%rd142, %rd140, %rd141;
	setp.eq.s64 	%p81, %rd142, 0;
	selp.b16 	%rs101, 1, 2, %p81;
	selp.b16 	%rs102, 0, %rs101, %p80;
	add.s16 	%rs103, %rs102, %rs21;
	st.local.u8 	[%rd3+20], %rs103;
$L__BB2_69:
	ld.local.s8 	%rs22, [%rd3+21];
	setp.gt.s16 	%p82, %rs22, 1;
	@%p82 bra 	$L__BB2_71;
	ld.shared.u64 	%rd143, [%r243+26376];
	xor.b64  	%rd144, %rd143, %rd18;
	setp.eq.s64 	%p83, %rd18, %rd143;
	add.s64 	%rd145, %rd144, -1;
	and.b64  	%rd146, %rd144, %rd145;
	setp.eq.s64 	%p84, %rd146, 0;
	selp.b16 	%rs104, 1, 2, %p84;
	selp.b16 	%rs105, 0, %rs104, %p83;
	add.s16 	%rs106, %rs105, %rs22;
	st.local.u8 	[%rd3+21], %rs106;
$L__BB2_71:
	ld.local.s8 	%rs23, [%rd3+22];
	setp.gt.s16 	%p85, %rs23, 1;
	@%p85 bra 	$L__BB2_73;
	ld.shared.u64 	%rd147, [%r243+27632];
	xor.b64  	%rd148, %rd147, %rd18;
	setp.eq.s64 	%p86, %rd18, %rd147;
	add.s64 	%rd149, %rd148, -1;
	and.b64  	%rd150, %rd148, %rd149;
	setp.eq.s64 	%p87, %rd150, 0;
	selp.b16 	%rs107, 1, 2, %p87;
	selp.b16 	%rs108, 0, %rs107, %p86;
	add.s16 	%rs109, %rs108, %rs23;
	st.local.u8 	[%rd3+22], %rs109;
$L__BB2_73:
	ld.local.s8 	%rs24, [%rd3+23];
	setp.gt.s16 	%p88, %rs24, 1;
	@%p88 bra 	$L__BB2_75;
	ld.shared.u64 	%rd151, [%r243+28888];
	xor.b64  	%rd152, %rd151, %rd18;
	setp.eq.s64 	%p89, %rd18, %rd151;
	add.s64 	%rd153, %rd152, -1;
	and.b64  	%rd154, %rd152, %rd153;
	setp.eq.s64 	%p90, %rd154, 0;
	selp.b16 	%rs110, 1, 2, %p90;
	selp.b16 	%rs111, 0, %rs110, %p89;
	add.s16 	%rs112, %rs111, %rs24;
	st.local.u8 	[%rd3+23], %rs112;
$L__BB2_75:
	setp.eq.s32 	%p91, %r26, 24;
	mov.b32 	%r245, 24;
	@%p91 bra 	$L__BB2_93;
	ld.local.s8 	%rs25, [%rd3+24];
	setp.gt.s16 	%p92, %rs25, 1;
	@%p92 bra 	$L__BB2_78;
	ld.shared.u64 	%rd155, [%r243+30144];
	xor.b64  	%rd156, %rd155, %rd18;
	setp.eq.s64 	%p93, %rd18, %rd155;
	add.s64 	%rd157, %rd156, -1;
	and.b64  	%rd158, %rd156, %rd157;
	setp.eq.s64 	%p94, %rd158, 0;
	selp.b16 	%rs113, 1, 2, %p94;
	selp.b16 	%rs114, 0, %rs113, %p93;
	add.s16 	%rs115, %rs114, %rs25;
	st.local.u8 	[%rd3+24], %rs115;
$L__BB2_78:
	ld.local.s8 	%rs26, [%rd3+25];
	setp.gt.s16 	%p95, %rs26, 1;
	@%p95 bra 	$L__BB2_80;
	ld.shared.u64 	%rd159, [%r243+31400];
	xor.b64  	%rd160, %rd159, %rd18;
	setp.eq.s64 	%p96, %rd18, %rd159;
	add.s64 	%rd161, %rd160, -1;
	and.b64  	%rd162, %rd160, %rd161;
	setp.eq.s64 	%p97, %rd162, 0;
	selp.b16 	%rs116, 1, 2, %p97;
	selp.b16 	%rs117, 0, %rs116, %p96;
	add.s16 	%rs118, %rs117, %rs26;
	st.local.u8 	[%rd3+25], %rs118;
$L__BB2_80:
	ld.local.s8 	%rs27, [%rd3+26];
	setp.gt.s16 	%p98, %rs27, 1;
	@%p98 bra 	$L__BB2_82;
	ld.shared.u64 	%rd163, [%r243+32656];
	xor.b64  	%rd164, %rd163, %rd18;
	setp.eq.s64 	%p99, %rd18, %rd163;
	add.s64 	%rd165, %rd164, -1;
	and.b64  	%rd166, %rd164, %rd165;
	setp.eq.s64 	%p100, %rd166, 0;
	selp.b16 	%rs119, 1, 2, %p100;
	selp.b16 	%rs120, 0, %rs119, %p99;
	add.s16 	%rs121, %rs120, %rs27;
	st.local.u8 	[%rd3+26], %rs121;
$L__BB2_82:
	ld.local.s8 	%rs28, [%rd3+27];
	setp.gt.s16 	%p101, %rs28, 1;
	@%p101 bra 	$L__BB2_84;
	ld.shared.u64 	%rd167, [%r243+33912];
	xor.b64  	%rd168, %rd167, %rd18;
	setp.eq.s64 	%p102, %rd18, %rd167;
	add.s64 	%rd169, %rd168, -1;
	and.b64  	%rd170, %rd168, %rd169;
	setp.eq.s64 	%p103, %rd170, 0;
	selp.b16 	%rs122, 1, 2, %p103;
	selp.b16 	%rs123, 0, %rs122, %p102;
	add.s16 	%rs124, %rs123, %rs28;
	st.local.u8 	[%rd3+27], %rs124;
$L__BB2_84:
	setp.eq.s32 	%p104, %r26, 28;
	mov.b32 	%r245, 28;
	@%p104 bra 	$L__BB2_93;
	ld.local.s8 	%rs29, [%rd3+28];
	setp.gt.s16 	%p105, %rs29, 1;
	@%p105 bra 	$L__BB2_87;
	ld.shared.u64 	%rd171, [%r243+35168];
	xor.b64  	%rd172, %rd171, %rd18;
	setp.eq.s64 	%p106, %rd18, %rd171;
	add.s64 	%rd173, %rd172, -1;
	and.b64  	%rd174, %rd172, %rd173;
	setp.eq.s64 	%p107, %rd174, 0;
	selp.b16 	%rs125, 1, 2, %p107;
	selp.b16 	%rs126, 0, %rs125, %p106;
	add.s16 	%rs127, %rs126, %rs29;
	st.local.u8 	[%rd3+28], %rs127;
$L__BB2_87:
	ld.local.s8 	%rs30, [%rd3+29];
	setp.gt.s16 	%p108, %rs30, 1;
	@%p108 bra 	$L__BB2_89;
	ld.shared.u64 	%rd175, [%r243+36424];
	xor.b64  	%rd176, %rd175, %rd18;
	setp.eq.s64 	%p109, %rd18, %rd175;
	add.s64 	%rd177, %rd176, -1;
	and.b64  	%rd178, %rd176, %rd177;
	setp.eq.s64 	%p110, %rd178, 0;
	selp.b16 	%rs128, 1, 2, %p110;
	selp.b16 	%rs129, 0, %rs128, %p109;
	add.s16 	%rs130, %rs129, %rs30;
	st.local.u8 	[%rd3+29], %rs130;
$L__BB2_89:
	ld.local.s8 	%rs31, [%rd3+30];
	setp.gt.s16 	%p111, %rs31, 1;
	@%p111 bra 	$L__BB2_91;
	ld.shared.u64 	%rd179, [%r243+37680];
	xor.b64  	%rd180, %rd179, %rd18;
	setp.eq.s64 	%p112, %rd18, %rd179;
	add.s64 	%rd181, %rd180, -1;
	and.b64  	%rd182, %rd180, %rd181;
	setp.eq.s64 	%p113, %rd182, 0;
	selp.b16 	%rs131, 1, 2, %p113;
	selp.b16 	%rs132, 0, %rs131, %p112;
	add.s16 	%rs133, %rs132, %rs31;
	st.local.u8 	[%rd3+30], %rs133;
$L__BB2_91:
	ld.local.s8 	%rs32, [%rd3+31];
	setp.gt.s16 	%p114, %rs32, 1;
	mov.b32 	%r245, 32;
	@%p114 bra 	$L__BB2_93;
	ld.shared.u64 	%rd183, [%r243+38936];
	xor.b64  	%rd184, %rd183, %rd18;
	setp.eq.s64 	%p115, %rd18, %rd183;
	add.s64 	%rd185, %rd184, -1;
	and.b64  	%rd186, %rd184, %rd185;
	setp.eq.s64 	%p116, %rd186, 0;
	selp.b16 	%rs134, 1, 2, %p116;
	selp.b16 	%rs135, 0, %rs134, %p115;
	add.s16 	%rs136, %rs135, %rs32;
	st.local.u8 	[%rd3+31], %rs136;
$L__BB2_93:
	setp.eq.s32 	%p117, %r25, 0;
	@%p117 bra 	$L__BB2_102;
	cvt.u64.u32 	%rd187, %r245;
	add.s64 	%rd19, %rd3, %rd187;
	ld.local.s8 	%rs33, [%rd19];
	setp.gt.s16 	%p118, %rs33, 1;
	mad.lo.s32 	%r33, %r245, 1256, %r243;
	@%p118 bra 	$L__BB2_96;
	ld.shared.u64 	%rd188, [%r33];
	xor.b64  	%rd189, %rd188, %rd18;
	setp.eq.s64 	%p119, %rd18, %rd188;
	add.s64 	%rd190, %rd189, -1;
	and.b64  	%rd191, %rd189, %rd190;
	setp.eq.s64 	%p120, %rd191, 0;
	selp.b16 	%rs137, 1, 2, %p120;
	selp.b16 	%rs138, 0, %rs137, %p119;
	add.s16 	%rs139, %rs138, %rs33;
	st.local.u8 	[%rd19], %rs139;
$L__BB2_96:
	setp.eq.s32 	%p121, %r25, 1;
	@%p121 bra 	$L__BB2_102;
	ld.local.s8 	%rs34, [%rd19+1];
	setp.gt.s16 	%p122, %rs34, 1;
	@%p122 bra 	$L__BB2_99;
	ld.shared.u64 	%rd192, [%r33+1256];
	xor.b64  	%rd193, %rd192, %rd18;
	setp.eq.s64 	%p123, %rd18, %rd192;
	add.s64 	%rd194, %rd193, -1;
	and.b64  	%rd195, %rd193, %rd194;
	setp.eq.s64 	%p124, %rd195, 0;
	selp.b16 	%rs140, 1, 2, %p124;
	selp.b16 	%rs141, 0, %rs140, %p123;
	add.s16 	%rs142, %rs141, %rs34;
	st.local.u8 	[%rd19+1], %rs142;
$L__BB2_99:
	setp.eq.s32 	%p125, %r25, 2;
	@%p125 bra 	$L__BB2_102;
	ld.local.s8 	%rs35, [%rd19+2];
	setp.gt.s16 	%p126, %rs35, 1;
	@%p126 bra 	$L__BB2_102;
	ld.shared.u64 	%rd196, [%r33+2512];
	xor.b64  	%rd197, %rd196, %rd18;
	setp.eq.s64 	%p127, %rd18, %rd196;
	add.s64 	%rd198, %rd197, -1;
	and.b64  	%rd199, %rd197, %rd198;
	setp.eq.s64 	%p128, %rd199, 0;
	selp.b16 	%rs143, 1, 2, %p128;
	selp.b16 	%rs144, 0, %rs143, %p127;
	add.s16 	%rs145, %rs144, %rs35;
	st.local.u8 	[%rd19+2], %rs145;
$L__BB2_102:
	add.s64 	%rd402, %rd402, 8;
	add.s32 	%r244, %r244, 8;
	add.s32 	%r243, %r243, 8;
	setp.eq.s32 	%p129, %r244, 21352;
	@%p129 bra 	$L__BB2_103;
	bra.uni 	$L__BB2_21;
$L__BB2_103:
	setp.lt.u32 	%p130, %r75, 4;
	and.b32  	%r27, %r3, 31;
	shr.u32 	%r28, %r3, 5;
	mov.b32 	%r246, 0;
	@%p130 bra 	$L__BB2_175;
	setp.eq.s32 	%p131, %r27, 0;
	ld.local.u8 	%rs146, [%rd3];
	setp.eq.s16 	%p132, %rs146, 1;
	mov.b32 	%r133, -1;
	vote.sync.ballot.b32 	%r29, %p132, %r133;
	setp.gt.u32 	%p134, %r75, %r3;
	and.pred  	%p135, %p131, %p134;
	@%p135 bra 	$L__BB2_105;
	bra.uni 	$L__BB2_106;
$L__BB2_105:
	add.s32 	%r134, %r75, -1;
	mul.wide.u32 	%rd200, %r134, 8;
	add.s64 	%rd201, %rd2, %rd200;
	ld.global.u64 	%rd202, [%rd201];
	cvta.to.global.u64 	%rd203, %rd202;
	mul.wide.u32 	%rd204, %r28, 4;
	add.s64 	%rd205, %rd203, %rd204;
	st.global.u32 	[%rd205], %r29;
$L__BB2_106:
	setp.ne.s32 	%p136, %r27, 0;
	add.s32 	%r135, %r75, -1;
	ld.local.u8 	%rs147, [%rd3+1];
	setp.eq.s16 	%p137, %rs147, 1;
	mov.b32 	%r136, -1;
	vote.sync.ballot.b32 	%r36, %p137, %r136;
	setp.le.u32 	%p139, %r135, %r3;
	or.pred  	%p140, %p136, %p139;
	@%p140 bra 	$L__BB2_108;
	add.s32 	%r137, %r75, -2;
	mul.wide.u32 	%rd206, %r137, 8;
	add.s64 	%rd207, %rd2, %rd206;
	ld.global.u64 	%rd208, [%rd207];
	cvta.to.global.u64 	%rd209, %rd208;
	mul.wide.u32 	%rd210, %r28, 4;
	add.s64 	%rd211, %rd209, %rd210;
	st.global.u32 	[%rd211], %r36;
$L__BB2_108:
	setp.ne.s32 	%p141, %r27, 0;
	add.s32 	%r138, %r75, -2;
	ld.local.u8 	%rs148, [%rd3+2];
	setp.eq.s16 	%p142, %rs148, 1;
	mov.b32 	%r139, -1;
	vote.sync.ballot.b32 	%r37, %p142, %r139;
	setp.le.u32 	%p144, %r138, %r3;
	or.pred  	%p145, %p141, %p144;
	@%p145 bra 	$L__BB2_110;
	add.s32 	%r140, %r75, -3;
	mul.wide.u32 	%rd212, %r140, 8;
	add.s64 	%rd213, %rd2, %rd212;
	ld.global.u64 	%rd214, [%rd213];
	cvta.to.global.u64 	%rd215, %rd214;
	mul.wide.u32 	%rd216, %r28, 4;
	add.s64 	%rd217, %rd215, %rd216;
	st.global.u32 	[%rd217], %r37;
$L__BB2_110:
	setp.ne.s32 	%p146, %r27, 0;
	add.s32 	%r141, %r75, -3;
	ld.local.u8 	%rs149, [%rd3+3];
	setp.eq.s16 	%p147, %rs149, 1;
	mov.b32 	%r142, -1;
	vote.sync.ballot.b32 	%r38, %p147, %r142;
	setp.le.u32 	%p149, %r141, %r3;
	or.pred  	%p150, %p146, %p149;
	@%p150 bra 	$L__BB2_112;
	add.s32 	%r143, %r75, -4;
	mul.wide.u32 	%rd218, %r143, 8;
	add.s64 	%rd219, %rd2, %rd218;
	ld.global.u64 	%rd220, [%rd219];
	cvta.to.global.u64 	%rd221, %rd220;
	mul.wide.u32 	%rd222, %r28, 4;
	add.s64 	%rd223, %rd221, %rd222;
	st.global.u32 	[%rd223], %r38;
$L__BB2_112:
	setp.eq.s32 	%p151, %r26, 4;
	mov.b32 	%r246, 4;
	@%p151 bra 	$L__BB2_175;
	setp.ne.s32 	%p152, %r27, 0;
	add.s32 	%r145, %r75, -4;
	ld.local.u8 	%rs150, [%rd3+4];
	setp.eq.s16 	%p153, %rs150, 1;
	mov.b32 	%r146, -1;
	vote.sync.ballot.b32 	%r39, %p153, %r146;
	setp.le.u32 	%p155, %r145, %r3;
	or.pred  	%p156, %p152, %p155;
	@%p156 bra 	$L__BB2_115;
	add.s32 	%r147, %r75, -5;
	mul.wide.u32 	%rd224, %r147, 8;
	add.s64 	%rd225, %rd2, %rd224;
	ld.global.u64 	%rd226, [%rd225];
	cvta.to.global.u64 	%rd227, %rd226;
	mul.wide.u32 	%rd228, %r28, 4;
	add.s64 	%rd229, %rd227, %rd228;
	st.global.u32 	[%rd229], %r39;
$L__BB2_115:
	setp.ne.s32 	%p157, %r27, 0;
	add.s32 	%r148, %r75, -5;
	ld.local.u8 	%rs151, [%rd3+5];
	setp.eq.s16 	%p158, %rs151, 1;
	mov.b32 	%r149, -1;
	vote.sync.ballot.b32 	%r40, %p158, %r149;
	setp.le.u32 	%p160, %r148, %r3;
	or.pred  	%p161, %p157, %p160;
	@%p161 bra 	$L__BB2_117;
	add.s32 	%r150, %r75, -6;
	mul.wide.u32 	%rd230, %r150, 8;
	add.s64 	%rd231, %rd2, %rd230;
	ld.global.u64 	%rd232, [%rd231];
	cvta.to.global.u64 	%rd233, %rd232;
	mul.wide.u32 	%rd234, %r28, 4;
	add.s64 	%rd235, %rd233, %rd234;
	st.global.u32 	[%rd235], %r40;
$L__BB2_117:
	setp.ne.s32 	%p162, %r27, 0;
	add.s32 	%r151, %r75, -6;
	ld.local.u8 	%rs152, [%rd3+6];
	setp.eq.s16 	%p163, %rs152, 1;
	mov.b32 	%r152, -1;
	vote.sync.ballot.b32 	%r41, %p163, %r152;
	setp.le.u32 	%p165, %r151, %r3;
	or.pred  	%p166, %p162, %p165;
	@%p166 bra 	$L__BB2_119;
	add.s32 	%r153, %r75, -7;
	mul.wide.u32 	%rd236, %r153, 8;
	add.s64 	%rd237, %rd2, %rd236;
	ld.global.u64 	%rd238, [%rd237];
	cvta.to.global.u64 	%rd239, %rd238;
	mul.wide.u32 	%rd240, %r28, 4;
	add.s64 	%rd241, %rd239, %rd240;
	st.global.u32 	[%rd241], %r41;
$L__BB2_119:
	setp.ne.s32 	%p167, %r27, 0;
	add.s32 	%r154, %r75, -7;
	ld.local.u8 	%rs153, [%rd3+7];
	setp.eq.s16 	%p168, %rs153, 1;
	mov.b32 	%r155, -1;
	vote.sync.ballot.b32 	%r42, %p168, %r155;
	setp.le.u32 	%p170, %r154, %r3;
	or.pred  	%p171, %p167, %p170;
	@%p171 bra 	$L__BB2_121;
	add.s32 	%r156, %r75, -8;
	mul.wide.u32 	%rd242, %r156, 8;
	add.s64 	%rd243, %rd2, %rd242;
	ld.global.u64 	%rd244, [%rd243];
	cvta.to.global.u64 	%rd245, %rd244;
	mul.wide.u32 	%rd246, %r28, 4;
	add.s64 	%rd247, %rd245, %rd246;
	st.global.u32 	[%rd247], %r42;
$L__BB2_121:
	setp.eq.s32 	%p172, %r26, 8;
	mov.b32 	%r246, 8;
	@%p172 bra 	$L__BB2_175;
	setp.ne.s32 	%p173, %r27, 0;
	add.s32 	%r158, %r75, -8;
	ld.local.u8 	%rs154, [%rd3+8];
	setp.eq.s16 	%p174, %rs154, 1;
	mov.b32 	%r159, -1;
	vote.sync.ballot.b32 	%r43, %p174, %r159;
	setp.le.u32 	%p176, %r158, %r3;
	or.pred  	%p177, %p173, %p176;
	@%p177 bra 	$L__BB2_124;
	add.s32 	%r160, %r75, -9;
	mul.wide.u32 	%rd248, %r160, 8;
	add.s64 	%rd249, %rd2, %rd248;
	ld.global.u64 	%rd250, [%rd249];
	cvta.to.global.u64 	%rd251, %rd250;
	mul.wide.u32 	%rd252, %r28, 4;
	add.s64 	%rd253, %rd251, %rd252;
	st.global.u32 	[%rd253], %r43;
$L__BB2_124:
	setp.ne.s32 	%p178, %r27, 0;
	add.s32 	%r161, %r75, -9;
	ld.local.u8 	%rs155, [%rd3+9];
	setp.eq.s16 	%p179, %rs155, 1;
	mov.b32 	%r162, -1;
	vote.sync.ballot.b32 	%r44, %p179, %r162;
	setp.le.u32 	%p181, %r161, %r3;
	or.pred  	%p182, %p178, %p181;
	@%p182 bra 	$L__BB2_126;
	add.s32 	%r163, %r75, -10;
	mul.wide.u32 	%rd254, %r163, 8;
	add.s64 	%rd255, %rd2, %rd254;
	ld.global.u64 	%rd256, [%rd255];
	cvta.to.global.u64 	%rd257, %rd256;
	mul.wide.u32 	%rd258, %r28, 4;
	add.s64 	%rd259, %rd257, %rd258;
	st.global.u32 	[%rd259], %r44;
$L__BB2_126:
	setp.ne.s32 	%p183, %r27, 0;
	add.s32 	%r164, %r75, -10;
	ld.local.u8 	%rs156, [%rd3+10];
	setp.eq.s16 	%p184, %rs156, 1;
	mov.b32 	%r165, -1;
	vote.sync.ballot.b32 	%r45, %p184, %r165;
	setp.le.u32 	%p186, %r164, %r3;
	or.pred  	%p187, %p183, %p186;
	@%p187 bra 	$L__BB2_128;
	add.s32 	%r166, %r75, -11;
	mul.wide.u32 	%rd260, %r166, 8;
	add.s64 	%rd261, %rd2, %rd260;
	ld.global.u64 	%rd262, [%rd261];
	cvta.to.global.u64 	%rd263, %rd262;
	mul.wide.u32 	%rd264, %r28, 4;
	add.s64 	%rd265, %rd263, %rd264;
	st.global.u32 	[%rd265], %r45;
$L__BB2_128:
	setp.ne.s32 	%p188, %r27, 0;
	add.s32 	%r167, %r75, -11;
	ld.local.u8 	%rs157, [%rd3+11];
	setp.eq.s16 	%p189, %rs157, 1;
	mov.b32 	%r168, -1;
	vote.sync.ballot.b32 	%r46, %p189, %r168;
	setp.le.u32 	%p191, %r167, %r3;
	or.pred  	%p192, %p188, %p191;
	@%p192 bra 	$L__BB2_130;
	add.s32 	%r169, %r75, -12;
	mul.wide.u32 	%rd266, %r169, 8;
	add.s64 	%rd267, %rd2, %rd266;
	ld.global.u64 	%rd268, [%rd267];
	cvta.to.global.u64 	%rd269, %rd268;
	mul.wide.u32 	%rd270, %r28, 4;
	add.s64 	%rd271, %rd269, %rd270;
	st.global.u32 	[%rd271], %r46;
$L__BB2_130:
	setp.eq.s32 	%p193, %r26, 12;
	mov.b32 	%r246, 12;
	@%p193 bra 	$L__BB2_175;
	setp.ne.s32 	%p194, %r27, 0;
	add.s32 	%r171, %r75, -12;
	ld.local.u8 	%rs158, [%rd3+12];
	setp.eq.s16 	%p195, %rs158, 1;
	mov.b32 	%r172, -1;
	vote.sync.ballot.b32 	%r47, %p195, %r172;
	setp.le.u32 	%p197, %r171, %r3;
	or.pred  	%p198, %p194, %p197;
	@%p198 bra 	$L__BB2_133;
	add.s32 	%r173, %r75, -13;
	mul.wide.u32 	%rd272, %r173, 8;
	add.s64 	%rd273, %rd2, %rd272;
	ld.global.u64 	%rd274, [%rd273];
	cvta.to.global.u64 	%rd275, %rd274;
	mul.wide.u32 	%rd276, %r28, 4;
	add.s64 	%rd277, %rd275, %rd276;
	st.global.u32 	[%rd277], %r47;
$L__BB2_133:
	setp.ne.s32 	%p199, %r27, 0;
	add.s32 	%r174, %r75, -13;
	ld.local.u8 	%rs159, [%rd3+13];
	setp.eq.s16 	%p200, %rs159, 1;
	mov.b32 	%r175, -1;
	vote.sync.ballot.b32 	%r48, %p200, %r175;
	setp.le.u32 	%p202, %r174, %r3;
	or.pred  	%p203, %p199, %p202;
	@%p203 bra 	$L__BB2_135;
	add.s32 	%r176, %r75, -14;
	mul.wide.u32 	%rd278, %r176, 8;
	add.s64 	%rd279, %rd2, %rd278;
	ld.global.u64 	%rd280, [%rd279];
	cvta.to.global.u64 	%rd281, %rd280;
	mul.wide.u32 	%rd282, %r28, 4;
	add.s64 	%rd283, %rd281, %rd282;
	st.global.u32 	[%rd283], %r48;
$L__BB2_135:
	setp.ne.s32 	%p204, %r27, 0;
	add.s32 	%r177, %r75, -14;
	ld.local.u8 	%rs160, [%rd3+14];
	setp.eq.s16 	%p205, %rs160, 1;
	mov.b32 	%r178, -1;
	vote.sync.ballot.b32 	%r49, %p205, %r178;
	setp.le.u32 	%p207, %r177, %r3;
	or.pred  	%p208, %p204, %p207;
	@%p208 bra 	$L__BB2_137;
	add.s32 	%r179, %r75, -15;
	mul.wide.u32 	%rd284, %r179, 8;
	add.s64 	%rd285, %rd2, %rd284;
	ld.global.u64 	%rd286, [%rd285];
	cvta.to.global.u64 	%rd287, %rd286;
	mul.wide.u32 	%rd288, %r28, 4;
	add.s64 	%rd289, %rd287, %rd288;
	st.global.u32 	[%rd289], %r49;
$L__BB2_137:
	setp.ne.s32 	%p209, %r27, 0;
	add.s32 	%r180, %r75, -15;
	ld.local.u8 	%rs161, [%rd3+15];
	setp.eq.s16 	%p210, %rs161, 1;
	mov.b32 	%r181, -1;
	vote.sync.ballot.b32 	%r50, %p210, %r181;
	setp.le.u32 	%p212, %r180, %r3;
	or.pred  	%p213, %p209, %p212;
	@%p213 bra 	$L__BB2_139;
	add.s32 	%r182, %r75, -16;
	mul.wide.u32 	%rd290, %r182, 8;
	add.s64 	%rd291, %rd2, %rd290;
	ld.global.u64 	%rd292, [%rd291];
	cvta.to.global.u64 	%rd293, %rd292;
	mul.wide.u32 	%rd294, %r28, 4;
	add.s64 	%rd295, %rd293, %rd294;
	st.global.u32 	[%rd295], %r50;
$L__BB2_139:
	setp.eq.s32 	%p214, %r26, 16;
	mov.b32 	%r246, 16;
	@%p214 bra 	$L__BB2_175;
	setp.ne.s32 	%p215, %r27, 0;
	add.s32 	%r184, %r75, -16;
	ld.local.u8 	%rs162, [%rd3+16];
	setp.eq.s16 	%p216, %rs162, 1;
	mov.b32 	%r185, -1;
	vote.sync.ballot.b32 	%r51, %p216, %r185;
	setp.le.u32 	%p218, %r184, %r3;
	or.pred  	%p219, %p215, %p218;
	@%p219 bra 	$L__BB2_142;
	add.s32 	%r186, %r75, -17;
	mul.wide.u32 	%rd296, %r186, 8;
	add.s64 	%rd297, %rd2, %rd296;
	ld.global.u64 	%rd298, [%rd297];
	cvta.to.global.u64 	%rd299, %rd298;
	mul.wide.u32 	%rd300, %r28, 4;
	add.s64 	%rd301, %rd299, %rd300;
	st.global.u32 	[%rd301], %r51;
$L__BB2_142:
	setp.ne.s32 	%p220, %r27, 0;
	add.s32 	%r187, %r75, -17;
	ld.local.u8 	%rs163, [%rd3+17];
	setp.eq.s16 	%p221, %rs163, 1;
	mov.b32 	%r188, -1;
	vote.sync.ballot.b32 	%r52, %p221, %r188;
	setp.le.u32 	%p223, %r187, %r3;
	or.pred  	%p224, %p220, %p223;
	@%p224 bra 	$L__BB2_144;
	add.s32 	%r189, %r75, -18;
	mul.wide.u32 	%rd302, %r189, 8;
	add.s64 	%rd303, %rd2, %rd302;
	ld.global.u64 	%rd304, [%rd303];
	cvta.to.global.u64 	%rd305, %rd304;
	mul.wide.u32 	%rd306, %r28, 4;
	add.s64 	%rd307, %rd305, %rd306;
	st.global.u32 	[%rd307], %r52;
$L__BB2_144:
	setp.ne.s32 	%p225, %r27, 0;
	add.s32 	%r190, %r75, -18;
	ld.local.u8 	%rs164, [%rd3+18];
	setp.eq.s16 	%p226, %rs164, 1;
	mov.b32 	%r191, -1;
	vote.sync.ballot.b32 	%r53, %p226, %r191;
	setp.le.u32 	%p228, %r190, %r3;
	or.pred  	%p229, %p225, %p228;
	@%p229 bra 	$L__BB2_146;
	add.s32 	%r192, %r75, -19;
	mul.wide.u32 	%rd308, %r192, 8;
	add.s64 	%rd309, %rd2, %rd308;
	ld.global.u64 	%rd310, [%rd309];
	cvta.to.global.u64 	%rd311, %rd310;
	mul.wide.u32 	%rd312, %r28, 4;
	add.s64 	%rd313, %rd311, %rd312;
	st.global.u32 	[%rd313], %r53;
$L__BB2_146:
	setp.ne.s32 	%p230, %r27, 0;
	add.s32 	%r193, %r75, -19;
	ld.local.u8 	%rs165, [%rd3+19];
	setp.eq.s16 	%p231, %rs165, 1;
	mov.b32 	%r194, -1;
	vote.sync.ballot.b32 	%r54, %p231, %r194;
	setp.le.u32 	%p233, %r193, %r3;
	or.pred  	%p234, %p230, %p233;
	@%p234 bra 	$L__BB2_148;
	add.s32 	%r195, %r75, -20;
	mul.wide.u32 	%rd314, %r195, 8;
	add.s64 	%rd315, %rd2, %rd314;
	ld.global.u64 	%rd316, [%rd315];
	cvta.to.global.u64 	%rd317, %rd316;
	mul.wide.u32 	%rd318, %r28, 4;
	add.s64 	%rd319, %rd317, %rd318;
	st.global.u32 	[%rd319], %r54;
$L__BB2_148:
	setp.eq.s32 	%p235, %r26, 20;
	mov.b32 	%r246, 20;
	@%p235 bra 	$L__BB2_175;
	setp.ne.s32 	%p236, %r27, 0;
	add.s32 	%r197, %r75, -20;
	ld.local.u8 	%rs166, [%rd3+20];
	setp.eq.s16 	%p237, %rs166, 1;
	mov.b32 	%r198, -1;
	vote.sync.ballot.b32 	%r55, %p237, %r198;
	setp.le.u32 	%p239, %r197, %r3;
	or.pred  	%p240, %p236, %p239;
	@%p240 bra 	$L__BB2_151;
	add.s32 	%r199, %r75, -21;
	mul.wide.u32 	%rd320, %r199, 8;
	add.s64 	%rd321, %rd2, %rd320;
	ld.global.u64 	%rd322, [%rd321];
	cvta.to.global.u64 	%rd323, %rd322;
	mul.wide.u32 	%rd324, %r28, 4;
	add.s64 	%rd325, %rd323, %rd324;
	st.global.u32 	[%rd325], %r55;
$L__BB2_151:
	setp.ne.s32 	%p241, %r27, 0;
	add.s32 	%r200, %r75, -21;
	ld.local.u8 	%rs167, [%rd3+21];
	setp.eq.s16 	%p242, %rs167, 1;
	mov.b32 	%r201, -1;
	vote.sync.ballot.b32 	%r56, %p242, %r201;
	setp.le.u32 	%p244, %r200, %r3;
	or.pred  	%p245, %p241, %p244;
	@%p245 bra 	$L__BB2_153;
	add.s32 	%r202, %r75, -22;
	mul.wide.u32 	%rd326, %r202, 8;
	add.s64 	%rd327, %rd2, %rd326;
	ld.global.u64 	%rd328, [%rd327];
	cvta.to.global.u64 	%rd329, %rd328;
	mul.wide.u32 	%rd330, %r28, 4;
	add.s64 	%rd331, %rd329, %rd330;
	st.global.u32 	[%rd331], %r56;
$L__BB2_153:
	setp.ne.s32 	%p246, %r27, 0;
	add.s32 	%r203, %r75, -22;
	ld.local.u8 	%rs168, [%rd3+22];
	setp.eq.s16 	%p247, %rs168, 1;
	mov.b32 	%r204, -1;
	vote.sync.ballot.b32 	%r57, %p247, %r204;
	setp.le.u32 	%p249, %r203, %r3;
	or.pred  	%p250, %p246, %p249;
	@%p250 bra 	$L__BB2_155;
	add.s32 	%r205, %r75, -23;
	mul.wide.u32 	%rd332, %r205, 8;
	add.s64 	%rd333, %rd2, %rd332;
	ld.global.u64 	%rd334, [%rd333];
	cvta.to.global.u64 	%rd335, %rd334;
	mul.wide.u32 	%rd336, %r28, 4;
	add.s64 	%rd337, %rd335, %rd336;
	st.global.u32 	[%rd337], %r57;
$L__BB2_155:
	setp.ne.s32 	%p251, %r27, 0;
	add.s32 	%r206, %r75, -23;
	ld.local.u8 	%rs169, [%rd3+23];
	setp.eq.s16 	%p252, %rs169, 1;
	mov.b32 	%r207, -1;
	vote.sync.ballot.b32 	%r58, %p252, %r207;
	setp.le.u32 	%p254, %r206, %r3;
	or.pred  	%p255, %p251, %p254;
	@%p255 bra 	$L__BB2_157;
	add.s32 	%r208, %r75, -24;
	mul.wide.u32 	%rd338, %r208, 8;
	add.s64 	%rd339, %rd2, %rd338;
	ld.global.u64 	%rd340, [%rd339];
	cvta.to.global.u64 	%rd341, %rd340;
	mul.wide.u32 	%rd342, %r28, 4;
	add.s64 	%rd343, %rd341, %rd342;
	st.global.u32 	[%rd343], %r58;
$L__BB2_157:
	setp.eq.s32 	%p256, %r26, 24;
	mov.b32 	%r246, 24;
	@%p256 bra 	$L__BB2_175;
	setp.ne.s32 	%p257, %r27, 0;
	add.s32 	%r210, %r75, -24;
	ld.local.u8 	%rs170, [%rd3+24];
	setp.eq.s16 	%p258, %rs170, 1;
	mov.b32 	%r211, -1;
	vote.sync.ballot.b32 	%r59, %p258, %r211;
	setp.le.u32 	%p260, %r210, %r3;
	or.pred  	%p261, %p257, %p260;
	@%p261 bra 	$L__BB2_160;
	add.s32 	%r212, %r75, -25;
	mul.wide.u32 	%rd344, %r212, 8;
	add.s64 	%rd345, %rd2, %rd344;
	ld.global.u64 	%rd346, [%rd345];
	cvta.to.global.u64 	%rd347, %rd346;
	mul.wide.u32 	%rd348, %r28, 4;
	add.s64 	%rd349, %rd347, %rd348;
	st.global.u32 	[%rd349], %r59;
$L__BB2_160:
	setp.ne.s32 	%p262, %r27, 0;
	add.s32 	%r213, %r75, -25;
	ld.local.u8 	%rs171, [%rd3+25];
	setp.eq.s16 	%p263, %rs171, 1;
	mov.b32 	%r214, -1;
	vote.sync.ballot.b32 	%r60, %p263, %r214;
	setp.le.u32 	%p265, %r213, %r3;
	or.pred  	%p266, %p262, %p265;
	@%p266 bra 	$L__BB2_162;
	add.s32 	%r215, %r75, -26;
	mul.wide.u32 	%rd350, %r215, 8;
	add.s64 	%rd351, %rd2, %rd350;
	ld.global.u64 	%rd352, [%rd351];
	cvta.to.global.u64 	%rd353, %rd352;
	mul.wide.u32 	%rd354, %r28, 4;
	add.s64 	%rd355, %rd353, %rd354;
	st.global.u32 	[%rd355], %r60;
$L__BB2_162:
	setp.ne.s32 	%p267, %r27, 0;
	add.s32 	%r216, %r75, -26;
	ld.local.u8 	%rs172, [%rd3+26];
	setp.eq.s16 	%p268, %rs172, 1;
	mov.b32 	%r217, -1;
	vote.sync.ballot.b32 	%r61, %p268, %r217;
	setp.le.u32 	%p270, %r216, %r3;
	or.pred  	%p271, %p267, %p270;
	@%p271 bra 	$L__BB2_164;
	add.s32 	%r218, %r75, -27;
	mul.wide.u32 	%rd356, %r218, 8;
	add.s64 	%rd357, %rd2, %rd356;
	ld.global.u64 	%rd358, [%rd357];
	cvta.to.global.u64 	%rd359, %rd358;
	mul.wide.u32 	%rd360, %r28, 4;
	add.s64 	%rd361, %rd359, %rd360;
	st.global.u32 	[%rd361], %r61;
$L__BB2_164:
	setp.ne.s32 	%p272, %r27, 0;
	add.s32 	%r219, %r75, -27;
	ld.local.u8 	%rs173, [%rd3+27];
	setp.eq.s16 	%p273, %rs173, 1;
	mov.b32 	%r220, -1;
	vote.sync.ballot.b32 	%r62, %p273, %r220;
	setp.le.u32 	%p275, %r219, %r3;
	or.pred  	%p276, %p272, %p275;
	@%p276 bra 	$L__BB2_166;
	add.s32 	%r221, %r75, -28;
	mul.wide.u32 	%rd362, %r221, 8;
	add.s64 	%rd363, %rd2, %rd362;
	ld.global.u64 	%rd364, [%rd363];
	cvta.to.global.u64 	%rd365, %rd364;
	mul.wide.u32 	%rd366, %r28, 4;
	add.s64 	%rd367, %rd365, %rd366;
	st.global.u32 	[%rd367], %r62;
$L__BB2_166:
	setp.eq.s32 	%p277, %r26, 28;
	mov.b32 	%r246, 28;
	@%p277 bra 	$L__BB2_175;
	setp.ne.s32 	%p278, %r27, 0;
	add.s32 	%r223, %r75, -28;
	ld.local.u8 	%rs174, [%rd3+28];
	setp.eq.s16 	%p279, %rs174, 1;
	mov.b32 	%r224, -1;
	vote.sync.ballot.b32 	%r63, %p279, %r224;
	setp.le.u32 	%p281, %r223, %r3;
	or.pred  	%p282, %p278, %p281;
	@%p282 bra 	$L__BB2_169;
	add.s32 	%r225, %r75, -29;
	mul.wide.u32 	%rd368, %r225, 8;
	add.s64 	%rd369, %rd2, %rd368;
	ld.global.u64 	%rd370, [%rd369];
	cvta.to.global.u64 	%rd371, %rd370;
	mul.wide.u32 	%rd372, %r28, 4;
	add.s64 	%rd373, %rd371, %rd372;
	st.global.u32 	[%rd373], %r63;
$L__BB2_169:
	setp.ne.s32 	%p283, %r27, 0;
	add.s32 	%r226, %r75, -29;
	ld.local.u8 	%rs175, [%rd3+29];
	setp.eq.s16 	%p284, %rs175, 1;
	mov.b32 	%r227, -1;
	vote.sync.ballot.b32 	%r64, %p284, %r227;
	setp.le.u32 	%p286, %r226, %r3;
	or.pred  	%p287, %p283, %p286;
	@%p287 bra 	$L__BB2_171;
	add.s32 	%r228, %r75, -30;
	mul.wide.u32 	%rd374, %r228, 8;
	add.s64 	%rd375, %rd2, %rd374;
	ld.global.u64 	%rd376, [%rd375];
	cvta.to.global.u64 	%rd377, %rd376;
	mul.wide.u32 	%rd378, %r28, 4;
	add.s64 	%rd379, %rd377, %rd378;
	st.global.u32 	[%rd379], %r64;
$L__BB2_171:
	setp.ne.s32 	%p288, %r27, 0;
	add.s32 	%r229, %r75, -30;
	ld.local.u8 	%rs176, [%rd3+30];
	setp.eq.s16 	%p289, %rs176, 1;
	mov.b32 	%r230, -1;
	vote.sync.ballot.b32 	%r65, %p289, %r230;
	setp.le.u32 	%p291, %r229, %r3;
	or.pred  	%p292, %p288, %p291;
	@%p292 bra 	$L__BB2_173;
	add.s32 	%r231, %r75, -31;
	mul.wide.u32 	%rd380, %r231, 8;
	add.s64 	%rd381, %rd2, %rd380;
	ld.global.u64 	%rd382, [%rd381];
	cvta.to.global.u64 	%rd383, %rd382;
	mul.wide.u32 	%rd384, %r28, 4;
	add.s64 	%rd385, %rd383, %rd384;
	st.global.u32 	[%rd385], %r65;
$L__BB2_173:
	setp.ne.s32 	%p293, %r27, 0;
	add.s32 	%r233, %r75, -31;
	ld.local.u8 	%rs177, [%rd3+31];
	setp.eq.s16 	%p294, %rs177, 1;
	mov.b32 	%r234, -1;
	vote.sync.ballot.b32 	%r66, %p294, %r234;
	setp.le.u32 	%p296, %r233, %r3;
	mov.b32 	%r246, 32;
	or.pred  	%p297, %p293, %p296;
	@%p297 bra 	$L__BB2_175;
	add.s32 	%r236, %r75, -32;
	mul.wide.u32 	%rd386, %r236, 8;
	add.s64 	%rd387, %rd2, %rd386;
	ld.global.u64 	%rd388, [%rd387];
	cvta.to.global.u64 	%rd389, %rd388;
	mul.wide.u32 	%rd390, %r28, 4;
	add.s64 	%rd391, %rd389, %rd390;
	st.global.u32 	[%rd391], %r66;
$L__BB2_175:
	setp.eq.s32 	%p298, %r25, 0;
	@%p298 bra 	$L__BB2_180;
	cvt.u64.u32 	%rd392, %r246;
	add.s64 	%rd403, %rd3, %rd392;
	sub.s32 	%r248, %r75, %r246;
	neg.s32 	%r247, %r25;
	mul.wide.u32 	%rd397, %r28, 4;
$L__BB2_177:
	.pragma "nounroll";
	setp.ne.s32 	%p299, %r27, 0;
	add.s32 	%r72, %r248, -1;
	ld.local.u8 	%rs178, [%rd403];
	setp.eq.s16 	%p300, %rs178, 1;
	mov.b32 	%r237, -1;
	vote.sync.ballot.b32 	%r73, %p300, %r237;
	setp.le.u32 	%p302, %r248, %r3;
	or.pred  	%p303, %p299, %p302;
	@%p303 bra 	$L__BB2_179;
	mul.wide.u32 	%rd393, %r72, 8;
	add.s64 	%rd394, %rd2, %rd393;
	ld.global.u64 	%rd395, [%rd394];
	cvta.to.global.u64 	%rd396, %rd395;
	add.s64 	%rd398, %rd396, %rd397;
	st.global.u32 	[%rd398], %r73;
$L__BB2_179:
	add.s64 	%rd403, %rd403, 1;
	add.s32 	%r247, %r247, 1;
	setp.ne.s32 	%p304, %r247, 0;
	mov.u32 	%r248, %r72;
	@%p304 bra 	$L__BB2_177;
$L__BB2_180:
	ret;

}


// ===== COMPILED SASS (sm_100) =====

	.target	sm_100

	.elftype	@"ET_EXEC"


//--------------------- .note.nv.tkinfo           --------------------------
	.section	.note.nv.tkinfo,"",@"SHT_NOTE"
	.sectionflags	@"SHF_NOTE_NV_TKINFO"
	.tkinfo
        /*0018*/ 	.word	0x00000002
        /*0030*/ 	.string	""
        /*0030*/ 	.string	"ptxas"
        /*0030*/ 	.string	"Cuda compilation tools, release 13.0, V13.0.88"
        /*0030*/ 	.string	"Build cuda_13.0.r13.0/compiler.36424714_0"
        /*0030*/ 	.string	"-arch sm_100 -m 64 "



//--------------------- .note.nv.cuinfo           --------------------------
	.section	.note.nv.cuinfo,"",@"SHT_NOTE"
	.sectionflags	@"SHF_NOTE_NV_CUINFO"
        /*0018*/ 	.short	0x0002
        /*001a*/ 	.short	0x0064
        /*001c*/ 	.short	0x0082
	.zero		2


//--------------------- .nv.info                  --------------------------
	.section	.nv.info,"",@"SHT_CUDA_INFO"
	.align	4


	//----- nvinfo : EIATTR_REGCOUNT
	.align		4
        /*0000*/ 	.byte	0x04, 0x2f
        /*0002*/ 	.short	(.L_1 - .L_0)
	.align		4
.L_0:
        /*0004*/ 	.word	index@(_Z11Hamming1GPUP11BitSequenceILy10000EEPS_ILy4999950000EEy)
        /*0008*/ 	.word	0x00000008


	//----- nvinfo : EIATTR_FRAME_SIZE
	.align		4
.L_1:
        /*000c*/ 	.byte	0x04, 0x11
        /*000e*/ 	.short	(.L_3 - .L_2)
	.align		4
.L_2:
        /*0010*/ 	.word	index@(_Z11Hamming1GPUP11BitSequenceILy10000EEPS_ILy4999950000EEy)
        /*0014*/ 	.word	0x00000000


	//----- nvinfo : EIATTR_REGCOUNT
	.align		4
.L_3:
        /*0018*/ 	.byte	0x04, 0x2f
        /*001a*/ 	.short	(.L_5 - .L_4)
	.align		4
.L_4:
        /*001c*/ 	.word	index@(_Z15Hamming2GPUFastP11BitSequenceILy10000EEPPjjj)
        /*0020*/ 	.word	0x00000030


	//----- nvinfo : EIATTR_FRAME_SIZE
	.align		4
.L_5:
        /*0024*/ 	.byte	0x04, 0x11
        /*0026*/ 	.short	(.L_7 - .L_6)
	.align		4
.L_6:
        /*0028*/ 	.word	index@($__internal_1_$__cuda_sm20_div_u16)
        /*002c*/ 	.word	0x00000000


	//----- nvinfo : EIATTR_FRAME_SIZE
	.align		4
.L_7:
        /*0030*/ 	.byte	0x04, 0x11
        /*0032*/ 	.short	(.L_9 - .L_8)
	.align		4
.L_8:
        /*0034*/ 	.word	index@(_Z15Hamming2GPUFastP11BitSequenceILy10000EEPPjjj)
        /*0038*/ 	.word	0x00000000


	//----- nvinfo : EIATTR_REGCOUNT
	.align		4
.L_9:
        /*003c*/ 	.byte	0x04, 0x2f
        /*003e*/ 	.short	(.L_11 - .L_10)
	.align		4
.L_10:
        /*0040*/ 	.word	index@(_Z11Hamming2GPUP11BitSequenceILy10000EEPPjjj)
        /*0044*/ 	.word	0x00000020


	//----- nvinfo : EIATTR_FRAME_SIZE
	.align		4
.L_11:
        /*0048*/ 	.byte	0x04, 0x11
        /*004a*/ 	.short	(.L_13 - .L_12)
	.align		4
.L_12:
        /*004c*/ 	.word	index@($__internal_0_$__cuda_sm20_div_u16)
        /*0050*/ 	.word	0x00000028


	//----- nvinfo : EIATTR_FRAME_SIZE
	.align		4
.L_13:
        /*0054*/ 	.byte	0x04, 0x11
        /*0056*/ 	.short	(.L_15 - .L_14)
	.align		4
.L_14:
        /*0058*/ 	.word	index@(_Z11Hamming2GPUP11BitSequenceILy10000EEPPjjj)
        /*005c*/ 	.word	0x00000028


	//----- nvinfo : EIATTR_MIN_STACK_SIZE
	.align		4
.L_15:
        /*0060*/ 	.byte	0x04, 0x12
        /*0062*/ 	.short	(.L_17 - .L_16)
	.align		4
.L_16:
        /*0064*/ 	.word	index@(_Z11Hamming2GPUP11BitSequenceILy10000EEPPjjj)
        /*0068*/ 	.word	0x00000028


	//----- nvinfo : EIATTR_MIN_STACK_SIZE
	.align		4
.L_17:
        /*006c*/ 	.byte	0x04, 0x12
        /*006e*/ 	.short	(.L_19 - .L_18)
	.align		4
.L_18:
        /*0070*/ 	.word	index@(_Z15Hamming2GPUFastP11BitSequenceILy10000EEPPjjj)
        /*0074*/ 	.word	0x00000000


	//----- nvinfo : EIATTR_MIN_STACK_SIZE
	.align		4
.L_19:
        /*0078*/ 	.byte	0x04, 0x12
        /*007a*/ 	.short	(.L_21 - .L_20)
	.align		4
.L_20:
        /*007c*/ 	.word	index@(_Z11Hamming1GPUP11BitSequenceILy10000EEPS_ILy4999950000EEy)
        /*0080*/ 	.word	0x00000000
.L_21:


//--------------------- .nv.compat                --------------------------
	.section	.nv.compat,"",@"SHT_CUDA_COMPAT_INFO"
	.align	4
        /*0000*/ 	.byte	0x02, 0x09, 0x00, 0x00, 0x02, 0x02, 0x01, 0x00, 0x02, 0x05, 0x05, 0x00, 0x03, 0x07, 0x01, 0x01
        /*0010*/ 	.byte	0x02, 0x03, 0x00, 0x00, 0x02, 0x06, 0x01, 0x00, 0x04, 0x0b, 0x08, 0x00, 0x01, 0x00, 0x00, 0x00
        /*0020*/ 	.byte	0x00, 0x00, 0x00, 0x00


//--------------------- .nv.info._Z11Hamming2GPUP11BitSequenceILy10000EEPPjjj --------------------------
	.section	.nv.info._Z11Hamming2GPUP11BitSequenceILy10000EEPPjjj,"",@"SHT_CUDA_INFO"
	.sectionflags	@""
	.align	4


	//----- nvinfo : EIATTR_CUDA_API_VERSION
	.align		4
        /*0000*/ 	.byte	0x04, 0x37
        /*0002*/ 	.short	(.L_23 - .L_22)
.L_22:
        /*0004*/ 	.word	0x00000082


	//----- nvinfo : EIATTR_KPARAM_INFO
	.align		4
.L_23:
        /*0008*/ 	.byte	0x04, 0x17
        /*000a*/ 	.short	(.L_25 - .L_24)
.L_24:
        /*000c*/ 	.word	0x00000000
        /*0010*/ 	.short	0x0003
        /*0012*/ 	.short	0x0014
        /*0014*/ 	.byte	0x00, 0xf0, 0x11, 0x00


	//----- nvinfo : EIATTR_KPARAM_INFO
	.align		4
.L_25:
        /*0018*/ 	.byte	0x04, 0x17
        /*001a*/ 	.short	(.L_27 - .L_26)
.L_26:
        /*001c*/ 	.word	0x00000000
        /*0020*/ 	.short	0x0002
        /*0022*/ 	.short	0x0010
        /*0024*/ 	.byte	0x00, 0xf0, 0x11, 0x00


	//----- nvinfo : EIATTR_KPARAM_INFO
	.align		4
.L_27:
        /*0028*/ 	.byte	0x04, 0x17
        /*002a*/ 	.short	(.L_29 - .L_28)
.L_28:
        /*002c*/ 	.word	0x00000000
        /*0030*/ 	.short	0x0001
        /*0032*/ 	.short	0x0008
        /*0034*/ 	.byte	0x00, 0xf5, 0x21, 0x00


	//----- nvinfo : EIATTR_KPARAM_INFO
	.align		4
.L_29:
        /*0038*/ 	.byte	0x04, 0x17
        /*003a*/ 	.short	(.L_31 - .L_30)
.L_30:
        /*003c*/ 	.word	0x00000000
        /*0040*/ 	.short	0x0000
        /*0042*/ 	.short	0x0000
        /*0044*/ 	.byte	0x00, 0xf5, 0x21, 0x00


	//----- nvinfo : EIATTR_SPARSE_MMA_MASK
	.align		4
.L_31:
        /*0048*/ 	.byte	0x03, 0x50
        /*004a*/ 	.short	0x0000


	//----- nvinfo : EIATTR_MAXREG_COUNT
	.align		4
        /*004c*/ 	.byte	0x03, 0x1b
        /*004e*/ 	.short	0x00ff


	//----- nvinfo : EIATTR_NUM_BARRIERS
	.align		4
        /*0050*/ 	.byte	0x02, 0x4c
        /*0052*/ 	.byte	0x01
	.zero		1


	//----- nvinfo : EIATTR_MERCURY_ISA_VERSION
	.align		4
        /*0054*/ 	.byte	0x03, 0x5f
        /*0056*/ 	.short	0x0101


	//----- nvinfo : EIATTR_COOP_GROUP_MASK_REGIDS
	.align		4
        /*0058*/ 	.byte	0x04, 0x29
        /*005a*/ 	.short	(.L_33 - .L_32)


	//   ....[0]....
.L_32:
        /*005c*/ 	.word	0xffffffff


	//   ....[1]....
        /*0060*/ 	.word	0xffffffff


	//   ....[2]....
        /*0064*/ 	.word	0xffffffff


	//   ....[3]....
        /*0068*/ 	.word	0xffffffff


	//   ....[4]....
        /*006c*/ 	.word	0xffffffff


	//   ....[5]....
        /*0070*/ 	.word	0xffffffff


	//   ....[6]....
        /*0074*/ 	.word	0xffffffff


	//   ....[7]....
        /*0078*/ 	.word	0xffffffff


	//   ....[8]....
        /*007c*/ 	.word	0xffffffff


	//   ....[9]....
        /*0080*/ 	.word	0xffffffff


	//   ....[10]....
        /*0084*/ 	.word	0xffffffff


	//   ....[11]....
        /*0088*/ 	.word	0xffffffff


	//   ....[12]....
        /*008c*/ 	.word	0xffffffff


	//   ....[13]....
        /*0090*/ 	.word	0xffffffff


	//   ....[14]....
        /*0094*/ 	.word	0xffffffff


	//   ....[15]....
        /*0098*/ 	.word	0xffffffff


	//   ....[16]....
        /*009c*/ 	.word	0xffffffff


	//   ....[17]....
        /*00a0*/ 	.word	0xffffffff


	//   ....[18]....
        /*00a4*/ 	.word	0xffffffff


	//   ....[19]....
        /*00a8*/ 	.word	0xffffffff


	//   ....[20]....
        /*00ac*/ 	.word	0xffffffff


	//   ....[21]....
        /*00b0*/ 	.word	0xffffffff


	//   ....[22]....
        /*00b4*/ 	.word	0xffffffff


	//   ....[23]....
        /*00b8*/ 	.word	0xffffffff


	//   ....[24]....
        /*00bc*/ 	.word	0xffffffff


	//   ....[25]....
        /*00c0*/ 	.word	0xffffffff


	//   ....[26]....
        /*00c4*/ 	.word	0xffffffff


	//   ....[27]....
        /*00c8*/ 	.word	0xffffffff


	//   ....[28]....
        /*00cc*/ 	.word	0xffffffff


	//   ....[29]....
        /*00d0*/ 	.word	0xffffffff


	//   ....[30]....
        /*00d4*/ 	.word	0xffffffff


	//   ....[31]....
        /*00d8*/ 	.word	0xffffffff


	//   ....[32]....
        /*00dc*/ 	.word	0xffffffff


	//----- nvinfo : EIATTR_COOP_GROUP_INSTR_OFFSETS
	.align		4
.L_33:
        /*00e0*/ 	.byte	0x04, 0x28
        /*00e2*/ 	.short	(.L_35 - .L_34)


	//   ....[0]....
.L_34:
        /*00e4*/ 	.word	0x000065d0


	//   ....[1]....
        /*00e8*/ 	.word	0x00006660


	//   ....[2]....
        /*00ec*/ 	.word	0x00006710


	//   ....[3]....
        /*00f0*/ 	.word	0x00006770


	//   ....[4]....
        /*00f4*/ 	.word	0x000068d0


	//   ....[5]....
        /*00f8*/ 	.word	0x00006960


	//   ....[6]....
        /*00fc*/ 	.word	0x00006a10


	//   ....[7]....
        /*0100*/ 	.word	0x00006a70


	//   ....[8]....
        /*0104*/ 	.word	0x00006bd0


	//   ....[9]....
        /*0108*/ 	.word	0x00006c60


	//   ....[10]....
        /*010c*/ 	.word	0x00006d10


	//   ....[11]....
        /*0110*/ 	.word	0x00006d70


	//   ....[12]....
        /*0114*/ 	.word	0x00006ed0


	//   ....[13]....
        /*0118*/ 	.word	0x00006f60


	//   ....[14]....
        /*011c*/ 	.word	0x00007010


	//   ....[15]....
        /*0120*/ 	.word	0x00007070


	//   ....[16]....
        /*0124*/ 	.word	0x000071d0


	//   ....[17]....
        /*0128*/ 	.word	0x00007260


	//   ....[18]....
        /*012c*/ 	.word	0x00007310


	//   ....[19]....
        /*0130*/ 	.word	0x00007370


	//   ....[20]....
        /*0134*/ 	.word	0x000074d0


	//   ....[21]....
        /*0138*/ 	.word	0x00007560


	//   ....[22]....
        /*013c*/ 	.word	0x00007610


	//   ....[23]....
        /*0140*/ 	.word	0x00007670


	//   ....[24]....
        /*0144*/ 	.word	0x000077d0


	//   ....[25]....
        /*0148*/ 	.word	0x00007860


	//   ....[26]....
        /*014c*/ 	.word	0x00007910


	//   ....[27]....
        /*0150*/ 	.word	0x00007970


	//   ....[28]....
        /*0154*/ 	.word	0x00007ad0


	//   ....[29]....
        /*0158*/ 	.word	0x00007b60


	//   ....[30]....
        /*015c*/ 	.word	0x00007c10


	//   ....[31]....
        /*0160*/ 	.word	0x00007c70


	//   ....[32]....
        /*0164*/ 	.word	0x00007da0


	//----- nvinfo : EIATTR_VRC_CTA_INIT_COUNT
	.align		4
.L_35:
        /*0168*/ 	.byte	0x02, 0x4a
	.zero		1
	.zero		1


	//----- nvinfo : EIATTR_EXIT_INSTR_OFFSETS
	.align		4
        /*016c*/ 	.byte	0x04, 0x1c
        /*016e*/ 	.short	(.L_37 - .L_36)


	//   ....[0]....
.L_36:
        /*0170*/ 	.word	0x00000c30


	//   ....[1]....
        /*0174*/ 	.word	0x00007cb0


	//   ....[2]....
        /*0178*/ 	.word	0x00007de0


	//----- nvinfo : EIATTR_CRS_STACK_SIZE
	.align		4
.L_37:
        /*017c*/ 	.byte	0x04, 0x1e
        /*017e*/ 	.short	(.L_39 - .L_38)
.L_38:
        /*0180*/ 	.word	0x00000000


	//----- nvinfo : EIATTR_CBANK_PARAM_SIZE
	.align		4
.L_39:
        /*0184*/ 	.byte	0x03, 0x19
        /*0186*/ 	.short	0x0018


	//----- nvinfo : EIATTR_PARAM_CBANK
	.align		4
        /*0188*/ 	.byte	0x04, 0x0a
        /*018a*/ 	.short	(.L_41 - .L_40)
	.align		4
.L_40:
        /*018c*/ 	.word	index@(.nv.constant0._Z11Hamming2GPUP11BitSequenceILy10000EEPPjjj)
        /*0190*/ 	.short	0x0380
        /*0192*/ 	.short	0x0018


	//----- nvinfo : EIATTR_SW_WAR
	.align		4
.L_41:
        /*0194*/ 	.byte	0x04, 0x36
        /*0196*/ 	.short	(.L_43 - .L_42)
.L_42:
        /*0198*/ 	.word	0x00000008
.L_43:


//--------------------- .nv.info._Z15Hamming2GPUFastP11BitSequenceILy10000EEPPjjj --------------------------
	.section	.nv.info._Z15Hamming2GPUFastP11BitSequenceILy10000EEPPjjj,"",@"SHT_CUDA_INFO"
	.sectionflags	@""
	.align	4


	//----- nvinfo : EIATTR_CUDA_API_VERSION
	.align		4
        /*0000*/ 	.byte	0x04, 0x37
        /*0002*/ 	.short	(.L_45 - .L_44)
.L_44:
        /*0004*/ 	.word	0x00000082


	//----- nvinfo : EIATTR_KPARAM_INFO
	.align		4
.L_45:
        /*0008*/ 	.byte	0x04, 0x17
        /*000a*/ 	.short	(.L_47 - .L_46)
.L_46:
        /*000c*/ 	.word	0x00000000
        /*0010*/ 	.short	0x0003
        /*0012*/ 	.short	0x0014
        /*0014*/ 	.byte	0x00, 0xf0, 0x11, 0x00


	//----- nvinfo : EIATTR_KPARAM_INFO
	.align		4
.L_47:
        /*0018*/ 	.byte	0x04, 0x17
        /*001a*/ 	.short	(.L_49 - .L_48)
.L_48:
        /*001c*/ 	.word	0x00000000
        /*0020*/ 	.short	0x0002
        /*0022*/ 	.short	0x0010
        /*0024*/ 	.byte	0x00, 0xf0, 0x11, 0x00


	//----- nvinfo : EIATTR_KPARAM_INFO
	.align		4
.L_49:
        /*0028*/ 	.byte	0x04, 0x17
        /*002a*/ 	.short	(.L_51 - .L_50)
.L_50:
        /*002c*/ 	.word	0x00000000
        /*0030*/ 	.short	0x0001
        /*0032*/ 	.short	0x0008
        /*0034*/ 	.byte	0x00, 0xf5, 0x21, 0x00


	//----- nvinfo : EIATTR_KPARAM_INFO
	.align		4
.L_51:
        /*0038*/ 	.byte	0x04, 0x17
        /*003a*/ 	.short	(.L_53 - .L_52)
.L_52:
        /*003c*/ 	.word	0x00000000
        /*0040*/ 	.short	0x0000
        /*0042*/ 	.short	0x0000
        /*0044*/ 	.byte	0x00, 0xf5, 0x21, 0x00


	//----- nvinfo : EIATTR_SPARSE_MMA_MASK
	.align		4
.L_53:
        /*0048*/ 	.byte	0x03, 0x50
        /*004a*/ 	.short	0x0000


	//----- nvinfo : EIATTR_MAXREG_COUNT
	.align		4
        /*004c*/ 	.byte	0x03, 0x1b
        /*004e*/ 	.short	0x00ff


	//----- nvinfo : EIATTR_NUM_BARRIERS
	.align		4
        /*0050*/ 	.byte	0x02, 0x4c
        /*0052*/ 	.byte	0x01
	.zero		1


	//----- nvinfo : EIATTR_MERCURY_ISA_VERSION
	.align		4
        /*0054*/ 	.byte	0x03, 0x5f
        /*0056*/ 	.short	0x0101


	//----- nvinfo : EIATTR_COOP_GROUP_MASK_REGIDS
	.align		4
        /*0058*/ 	.byte	0x04, 0x29
        /*005a*/ 	.short	(.L_55 - .L_54)


	//   ....[0]....
.L_54:
        /*005c*/ 	.word	0xffffffff


	//   ....[1]....
        /*0060*/ 	.word	0xffffffff


	//   ....[2]....
        /*0064*/ 	.word	0xffffffff


	//   ....[3]....
        /*0068*/ 	.word	0xffffffff


	//   ....[4]....
        /*006c*/ 	.word	0xffffffff


	//   ....[5]....
        /*0070*/ 	.word	0xffffffff


	//   ....[6]....
        /*0074*/ 	.word	0xffffffff


	//   ....[7]....
        /*0078*/ 	.word	0xffffffff


	//   ....[8]....
        /*007c*/ 	.word	0xffffffff


	//   ....[9]....
        /*0080*/ 	.word	0xffffffff


	//   ....[10]....
        /*0084*/ 	.word	0xffffffff


	//   ....[11]....
        /*0088*/ 	.word	0xffffffff


	//   ....[12]....
        /*008c*/ 	.word	0xffffffff


	//   ....[13]....
        /*0090*/ 	.word	0xffffffff


	//   ....[14]....
        /*0094*/ 	.word	0xffffffff


	//   ....[15]....
        /*0098*/ 	.word	0xffffffff


	//   ....[16]....
        /*009c*/ 	.word	0xffffffff


	//   ....[17]....
        /*00a0*/ 	.word	0xffffffff


	//   ....[18]....
        /*00a4*/ 	.word	0xffffffff


	//   ....[19]....
        /*00a8*/ 	.word	0xffffffff


	//   ....[20]....
        /*00ac*/ 	.word	0xffffffff


	//   ....[21]....
        /*00b0*/ 	.word	0xffffffff


	//   ....[22]....
        /*00b4*/ 	.word	0xffffffff


	//   ....[23]....
        /*00b8*/ 	.word	0xffffffff


	//   ....[24]....
        /*00bc*/ 	.word	0xffffffff


	//   ....[25]....
        /*00c0*/ 	.word	0xffffffff


	//   ....[26]....
        /*00c4*/ 	.word	0xffffffff


	//   ....[27]....
        /*00c8*/ 	.word	0xffffffff


	//   ....[28]....
        /*00cc*/ 	.word	0xffffffff


	//   ....[29]....
        /*00d0*/ 	.word	0xffffffff


	//   ....[30]....
        /*00d4*/ 	.word	0xffffffff


	//   ....[31]....
        /*00d8*/ 	.word	0xffffffff


	//   ....[32]....
        /*00dc*/ 	.word	0xffffffff


	//   ....[33]....
        /*00e0*/ 	.word	0xffffffff


	//   ....[34]....
        /*00e4*/ 	.word	0xffffffff


	//----- nvinfo : EIATTR_COOP_GROUP_INSTR_OFFSETS
	.align		4
.L_55:
        /*00e8*/ 	.byte	0x04, 0x28
        /*00ea*/ 	.short	(.L_57 - .L_56)


	//   ....[0]....
.L_56:
        /*00ec*/ 	.word	0x000037c0


	//   ....[1]....
        /*00f0*/ 	.word	0x000038c0


	//   ....[2]....
        /*00f4*/ 	.word	0x000039d0


	//   ....[3]....
        /*00f8*/ 	.word	0x00003ae0


	//   ....[4]....
        /*00fc*/ 	.word	0x00003bf0


	//   ....[5]....
        /*0100*/ 	.word	0x00003d20


	//   ....[6]....
        /*0104*/ 	.word	0x00003de0


	//   ....[7]....
        /*0108*/ 	.word	0x00003f10


	//   ....[8]....
        /*010c*/ 	.word	0x00003fa0


	//   ....[9]....
        /*0110*/ 	.word	0x00004040


	//   ....[10]....
        /*0114*/ 	.word	0x000040d0


	//   ....[11]....
        /*0118*/ 	.word	0x00004160


	//   ....[12]....
        /*011c*/ 	.word	0x000041f0


	//   ....[13]....
        /*0120*/ 	.word	0x00004280


	//   ....[14]....
        /*0124*/ 	.word	0x00004310


	//   ....[15]....
        /*0128*/ 	.word	0x000043a0


	//   ....[16]....
        /*012c*/ 	.word	0x00004430


	//   ....[17]....
        /*0130*/ 	.word	0x000044c0


	//   ....[18]....
        /*0134*/ 	.word	0x00004550


	//   ....[19]....
        /*0138*/ 	.word	0x000045e0


	//   ....[20]....
        /*013c*/ 	.word	0x00004670


	//   ....[21]....
        /*0140*/ 	.word	0x00004700


	//   ....[22]....
        /*0144*/ 	.word	0x00004790


	//   ....[23]....
        /*0148*/ 	.word	0x00004820


	//   ....[24]....
        /*014c*/ 	.word	0x000048b0


	//   ....[25]....
        /*0150*/ 	.word	0x00004940


	//   ....[26]....
        /*0154*/ 	.word	0x000049d0


	//   ....[27]....
        /*0158*/ 	.word	0x00004a60


	//   ....[28]....
        /*015c*/ 	.word	0x00004af0


	//   ....[29]....
        /*0160*/ 	.word	0x00004b80


	//   ....[30]....
        /*0164*/ 	.word	0x00004c10


	//   ....[31]....
        /*0168*/ 	.word	0x00004ca0


	//   ....[32]....
        /*016c*/ 	.word	0x00004d20


	//   ....[33]....
        /*0170*/ 	.word	0x00004da0


	//   ....[34]....
        /*0174*/ 	.word	0x00004db0


	//----- nvinfo : EIATTR_VRC_CTA_INIT_COUNT
	.align		4
.L_57:
        /*0178*/ 	.byte	0x02, 0x4a
	.zero		1
	.zero		1


	//----- nvinfo : EIATTR_EXIT_INSTR_OFFSETS
	.align		4
        /*017c*/ 	.byte	0x04, 0x1c
        /*017e*/ 	.short	(.L_59 - .L_58)


	//   ....[0]....
.L_58:
        /*0180*/ 	.word	0x00004de0


	//   ....[1]....
        /*0184*/ 	.word	0x00004e50


	//----- nvinfo : EIATTR_CRS_STACK_SIZE
	.align		4
.L_59:
        /*0188*/ 	.byte	0x04, 0x1e
        /*018a*/ 	.short	(.L_61 - .L_60)
.L_60:
        /*018c*/ 	.word	0x00000000


	//----- nvinfo : EIATTR_CBANK_PARAM_SIZE
	.align		4
.L_61:
        /*0190*/ 	.byte	0x03, 0x19
        /*0192*/ 	.short	0x0018


	//----- nvinfo : EIATTR_PARAM_CBANK
	.align		4
        /*0194*/ 	.byte	0x04, 0x0a
        /*0196*/ 	.short	(.L_63 - .L_62)
	.align		4
.L_62:
        /*0198*/ 	.word	index@(.nv.constant0._Z15Hamming2GPUFastP11BitSequenceILy10000EEPPjjj)
        /*019c*/ 	.short	0x0380
        /*019e*/ 	.short	0x0018


	//----- nvinfo : EIATTR_SW_WAR
	.align		4
.L_63:
        /*01a0*/ 	.byte	0x04, 0x36
        /*01a2*/ 	.short	(.L_65 - .L_64)
.L_64:
        /*01a4*/ 	.word	0x00000008
.L_65:


//--------------------- .nv.info._Z11Hamming1GPUP11BitSequenceILy10000EEPS_ILy4999950000EEy --------------------------
	.section	.nv.info._Z11Hamming1GPUP11BitSequenceILy10000EEPS_ILy4999950000EEy,"",@"SHT_CUDA_INFO"
	.sectionflags	@""
	.align	4


	//----- nvinfo : EIATTR_CUDA_API_VERSION
	.align		4
        /*0000*/ 	.byte	0x04, 0x37
        /*0002*/ 	.short	(.L_67 - .L_66)
.L_66:
        /*0004*/ 	.word	0x00000082


	//----- nvinfo : EIATTR_KPARAM_INFO
	.align		4
.L_67:
        /*0008*/ 	.byte	0x04, 0x17
        /*000a*/ 	.short	(.L_69 - .L_68)
.L_68:
        /*000c*/ 	.word	0x00000000
        /*0010*/ 	.short	0x0002
        /*0012*/ 	.short	0x0010
        /*0014*/ 	.byte	0x00, 0xf0, 0x21, 0x00


	//----- nvinfo : EIATTR_KPARAM_INFO
	.align		4
.L_69:
        /*0018*/ 	.byte	0x04, 0x17
        /*001a*/ 	.short	(.L_71 - .L_70)
.L_70:
        /*001c*/ 	.word	0x00000000
        /*0020*/ 	.short	0x0001
        /*0022*/ 	.short	0x0008
        /*0024*/ 	.byte	0x00, 0xf5, 0x21, 0x00


	//----- nvinfo : EIATTR_KPARAM_INFO
	.align		4
.L_71:
        /*0028*/ 	.byte	0x04, 0x17
        /*002a*/ 	.short	(.L_73 - .L_72)
.L_72:
        /*002c*/ 	.word	0x00000000
        /*0030*/ 	.short	0x0000
        /*0032*/ 	.short	0x0000
        /*0034*/ 	.byte	0x00, 0xf5, 0x21, 0x00


	//----- nvinfo : EIATTR_SPARSE_MMA_MASK
	.align		4
.L_73:
        /*0038*/ 	.byte	0x03, 0x50
        /*003a*/ 	.short	0x0000


	//----- nvinfo : EIATTR_MAXREG_COUNT
	.align		4
        /*003c*/ 	.byte	0x03, 0x1b
        /*003e*/ 	.short	0x00ff


	//----- nvinfo : EIATTR_MERCURY_ISA_VERSION
	.align		4
        /*0040*/ 	.byte	0x03, 0x5f
        /*0042*/ 	.short	0x0101


	//----- nvinfo : EIATTR_COOP_GROUP_MASK_REGIDS
	.align		4
        /*0044*/ 	.byte	0x04, 0x29
        /*0046*/ 	.short	(.L_75 - .L_74)


	//   ....[0]....
.L_74:
        /*0048*/ 	.word	0xffffffff


	//----- nvinfo : EIATTR_COOP_GROUP_INSTR_OFFSETS
	.align		4
.L_75:
        /*004c*/ 	.byte	0x04, 0x28
        /*004e*/ 	.short	(.L_77 - .L_76)


	//   ....[0]....
.L_76:
        /*0050*/ 	.word	0x00000040


	//----- nvinfo : EIATTR_VRC_CTA_INIT_COUNT
	.align		4
.L_77:
        /*0054*/ 	.byte	0x02, 0x4a
	.zero		1
	.zero		1


	//----- nvinfo : EIATTR_EXIT_INSTR_OFFSETS
	.align		4
        /*0058*/ 	.byte	0x04, 0x1c
        /*005a*/ 	.short	(.L_79 - .L_78)


	//   ....[0]....
.L_78:
        /*005c*/ 	.word	0x000000a0


	//   ....[1]....
        /*0060*/ 	.word	0x00000140


	//----- nvinfo : EIATTR_CBANK_PARAM_SIZE
	.align		4
.L_79:
        /*0064*/ 	.byte	0x03, 0x19
        /*0066*/ 	.short	0x0018


	//----- nvinfo : EIATTR_PARAM_CBANK
	.align		4
        /*0068*/ 	.byte	0x04, 0x0a
        /*006a*/ 	.short	(.L_81 - .L_80)
	.align		4
.L_80:
        /*006c*/ 	.word	index@(.nv.constant0._Z11Hamming1GPUP11BitSequenceILy10000EEPS_ILy4999950000EEy)
        /*0070*/ 	.short	0x0380
        /*0072*/ 	.short	0x0018


	//----- nvinfo : EIATTR_SW_WAR
	.align		4
.L_81:
        /*0074*/ 	.byte	0x04, 0x36
        /*0076*/ 	.short	(.L_83 - .L_82)
.L_82:
        /*0078*/ 	.word	0x00000008
.L_83:


//--------------------- .nv.callgraph             --------------------------
	.section	.nv.callgraph,"",@"SHT_CUDA_CALLGRAPH"
	.align	4
	.sectionentsize	8
	.align		4
        /*0000*/ 	.word	0x00000000
	.align		4
        /*0004*/ 	.word	0xffffffff
	.align		4
        /*0008*/ 	.word	0x00000000
	.align		4
        /*000c*/ 	.word	0xfffffffe
	.align		4
        /*0010*/ 	.word	0x00000000
	.align		4
        /*0014*/ 	.word	0xfffffffd
	.align		4
        /*0018*/ 	.word	0x00000000
	.align		4
        /*001c*/ 	.word	0xfffffffc


//--------------------- .text._Z11Hamming2GPUP11BitSequenceILy10000EEPPjjj --------------------------
	.section	.text._Z11Hamming2GPUP11BitSequenceILy10000EEPPjjj,"ax",@progbits
	.align	128
        .global         _Z11Hamming2GPUP11BitSequenceILy10000EEPPjjj
        .type           _Z11Hamming2GPUP11BitSequenceILy10000EEPPjjj,@function
        .size           _Z11Hamming2GPUP11BitSequenceILy10000EEPPjjj,(.L_x_234 - _Z11Hamming2GPUP11BitSequenceILy10000EEPPjjj)
        .other          _Z11Hamming2GPUP11BitSequenceILy10000EEPPjjj,@"STO_CUDA_ENTRY STV_DEFAULT"
_Z11Hamming2GPUP11BitSequenceILy10000EEPPjjj:
.text._Z11Hamming2GPUP11BitSequenceILy10000EEPPjjj:
[----:B------:R-:W0:Y:S01]  /*0000*/  LDC R1, c[0x0][0x37c] ;  /* 0x0000df00ff017b82 */ /* 0x000e220000000800 */
[----:B------:R-:W1:Y:S01]  /*0010*/  S2R R0, SR_TID.X ;  /* 0x0000000000007919 */ /* 0x000e620000002100 */
[----:B------:R-:W2:Y:S06]  /*0020*/  LDCU.64 UR10, c[0x0][0x390] ;  /* 0x00007200ff0a77ac */ /* 0x000eac0008000a00 */
[----:B------:R-:W1:Y:S01]  /*0030*/  S2UR UR4, SR_CTAID.X ;  /* 0x00000000000479c3 */ /* 0x000e620000002500 */
[----:B0-----:R-:W-:Y:S01]  /*0040*/  VIADD R1, R1, 0xffffffd8 ;  /* 0xffffffd801017836 */ /* 0x001fe20000000000 */
[----:B------:R-:W0:Y:S04]  /*0050*/  LDCU.64 UR8, c[0x0][0x358] ;  /* 0x00006b00ff0877ac */ /* 0x000e280008000a00 */
[----:B------:R3:W-:Y:S02]  /*0060*/  STL.U8 [R1], RZ ;  /* 0x000000ff01007387 */ /* 0x0007e40000100000 */
[----:B------:R-:W1:Y:S02]  /*0070*/  LDC R5, c[0x0][0x360] ;  /* 0x0000d800ff057b82 */ /* 0x000e640000000800 */
[----:B------:R3:W-:Y:S04]  /*0080*/  STL.U8 [R1+0x1], RZ ;  /* 0x000001ff01007387 */ /* 0x0007e80000100000 */
[----:B------:R3:W-:Y:S02]  /*0090*/  STL.U8 [R1+0x2], RZ ;  /* 0x000002ff01007387 */ /* 0x0007e40000100000 */
[----:B------:R-:W4:Y:S01]  /*00a0*/  LDC.64 R2, c[0x0][0x380] ;  /* 0x0000e000ff027b82 */ /* 0x000f220000000a00 */
[----:B--2---:R-:W-:Y:S01]  /*00b0*/  UISETP.LT.U32.AND UP0, UPT, UR10, 0x23, UPT ;  /* 0x000000230a00788c */ /* 0x004fe2000bf01070 */
[----:B------:R3:W-:Y:S03]  /*00c0*/  STL.U8 [R1+0x3], RZ ;  /* 0x000003ff01007387 */ /* 0x0007e60000100000 */
[----:B------:R-:W-:Y:S01]  /*00d0*/  USEL UR6, UR10, 0x23, UP0 ;  /* 0x000000230a067887 */ /* 0x000fe20008000000 */
[----:B------:R3:W-:Y:S01]  /*00e0*/  STL.U8 [R1+0x4], RZ ;  /* 0x000004ff01007387 */ /* 0x0007e20000100000 */
[----:B------:R-:W-:-:S03]  /*00f0*/  UISETP.NE.AND UP0, UPT, UR10, URZ, UPT ;  /* 0x000000ff0a00728c */ /* 0x000fc6000bf05270 */
[----:B------:R3:W-:Y:S04]  /*0100*/  STL.U8 [R1+0x5], RZ ;  /* 0x000005ff01007387 */ /* 0x0007e80000100000 */
[----:B------:R3:W-:Y:S01]  /*0110*/  STL.U8 [R1+0x6], RZ ;  /* 0x000006ff01007387 */ /* 0x0007e20000100000 */
[----:B-1----:R-:W-:-:S03]  /*0120*/  IMAD R4, R5, UR4, R0 ;  /* 0x0000000405047c24 */ /* 0x002fc6000f8e0200 */
[----:B------:R3:W-:Y:S01]  /*0130*/  STL.U8 [R1+0x7], RZ ;  /* 0x000007ff01007387 */ /* 0x0007e20000100000 */
[----:B------:R-:W-:-:S03]  /*0140*/  VIADD R4, R4, UR11 ;  /* 0x0000000b04047c36 */ /* 0x000fc60008000000 */
[----:B------:R3:W-:Y:S01]  /*0150*/  STL.U8 [R1+0x8], RZ ;  /* 0x000008ff01007387 */ /* 0x0007e20000100000 */
[----:B----4-:R-:W-:-:S03]  /*0160*/  IMAD.WIDE.U32 R2, R4, 0x4e8, R2 ;  /* 0x000004e804027825 */ /* 0x010fc600078e0002 */
[----:B------:R3:W-:Y:S04]  /*0170*/  STL.U8 [R1+0x9], RZ ;  /* 0x000009ff01007387 */ /* 0x0007e80000100000 */
        /* <DEDUP_REMOVED lines=24> */
[----:B------:R3:W-:Y:S01]  /*0300*/  STL.U8 [R1+0x22], RZ ;  /* 0x000022ff01007387 */ /* 0x0007e20000100000 */
[----:B0-----:R-:W-:Y:S05]  /*0310*/  BRA.U !UP0, `(.L_x_0) ;  /* 0x0000000908387547 */ /* 0x001fea000b800000 */
[----:B------:R-:W-:Y:S01]  /*0320*/  UIMAD UR7, UR6, 0x9d, URZ ;  /* 0x0000009d060778a4 */ /* 0x000fe2000f8e02ff */
[----:B------:R-:W-:Y:S02]  /*0330*/  LOP3.LUT R7, R5, 0xffff, RZ, 0xc0, !PT ;  /* 0x0000ffff05077812 */ /* 0x000fe400078ec0ff */
[----:B------:R-:W-:-:S03]  /*0340*/  MOV R11, 0x390 ;  /* 0x00000390000b7802 */ /* 0x000fc60000000f00 */
[----:B------:R-:W-:-:S05]  /*0350*/  VIMNMX.U32 R6, PT, PT, R5, UR7, !PT ;  /* 0x0000000705067c48 */ /* 0x000fca000ffe0000 */
[----:B------:R-:W-:-:S05]  /*0360*/  VIADD R6, R6, 0xffffffff ;  /* 0xffffffff06067836 */ /* 0x000fca0000000000 */
[----:B------:R-:W-:-:S07]  /*0370*/  LOP3.LUT R6, R6, 0xffff, RZ, 0xc0, !PT ;  /* 0x0000ffff06067812 */ /* 0x000fce00078ec0ff */
[----:B---3--:R-:W-:Y:S05]  /*0380*/  CALL.REL.NOINC `($__internal_0_$__cuda_sm20_div_u16) ;  /* 0x0000007800987944 */ /* 0x008fea0003c00000 */
[----:B------:R-:W-:Y:S01]  /*0390*/  LOP3.LUT R7, R10, 0xffff, RZ, 0xc0, !PT ;  /* 0x0000ffff0a077812 */ /* 0x000fe200078ec0ff */
[----:B------:R-:W-:-:S03]  /*03a0*/  IMAD.MOV.U32 R9, RZ, RZ, RZ ;  /* 0x000000ffff097224 */ /* 0x000fc600078e00ff */
[C---:B------:R-:W-:Y:S01]  /*03b0*/  ISETP.GE.U32.AND P1, PT, R7.reuse, 0x3, PT ;  /* 0x000000030700780c */ /* 0x040fe20003f26070 */
[----:B------:R-:W-:-:S05]  /*03c0*/  VIADD R8, R7, 0x1 ;  /* 0x0000000107087836 */ /* 0x000fca0000000000 */
[----:B------:R-:W-:-:S04]  /*03d0*/  LOP3.LUT R6, R8, 0x3, RZ, 0xc0, !PT ;  /* 0x0000000308067812 */ /* 0x000fc800078ec0ff */
[----:B------:R-:W-:-:S03]  /*03e0*/  ISETP.NE.AND P0, PT, R6, RZ, PT ;  /* 0x000000ff0600720c */ /* 0x000fc60003f05270 */
[----:B------:R-:W-:Y:S10]  /*03f0*/  @!P1 BRA `(.L_x_1) ;  /* 0x00000004005c9947 */ /* 0x000ff40003800000 */
[----:B------:R-:W-:Y:S01]  /*0400*/  LOP3.LUT R7, R8, 0x1fffc, RZ, 0xc0, !PT ;  /* 0x0001fffc08077812 */ /* 0x000fe200078ec0ff */
[----:B------:R-:W-:Y:S01]  /*0410*/  IMAD.MOV.U32 R9, RZ, RZ, RZ ;  /* 0x000000ffff097224 */ /* 0x000fe200078e00ff */
[----:B------:R-:W-:-:S06]  /*0420*/  UMOV UR4, URZ ;  /* 0x000000ff00047c82 */ /* 0x000fcc0008000000 */
.L_x_2:
[----:B0-----:R-:W-:-:S04]  /*0430*/  IMAD.IADD R25, R0, 0x1, R9 ;  /* 0x0000000100197824 */ /* 0x001fc800078e0209 */
[C---:B------:R-:W-:Y:S01]  /*0440*/  IMAD.IADD R8, R25.reuse, 0x1, R5 ;  /* 0x0000000119087824 */ /* 0x040fe200078e0205 */
[----:B------:R-:W-:-:S03]  /*0450*/  ISETP.GE.U32.AND P3, PT, R25, UR7, PT ;  /* 0x0000000719007c0c */ /* 0x000fc6000bf66070 */
[C---:B------:R-:W-:Y:S01]  /*0460*/  IMAD.IADD R20, R8.reuse, 0x1, R5 ;  /* 0x0000000108147824 */ /* 0x040fe200078e0205 */
[----:B------:R-:W-:-:S04]  /*0470*/  ISETP.GE.U32.AND P2, PT, R8, UR7, PT ;  /* 0x0000000708007c0c */ /* 0x000fc8000bf46070 */
[----:B------:R-:W-:-:S05]  /*0480*/  ISETP.GE.U32.AND P1, PT, R20, UR7, PT ;  /* 0x0000000714007c0c */ /* 0x000fca000bf26070 */
[----:B------:R-:W0:Y:S01]  /*0490*/  @!P3 S2R R18, SR_CgaCtaId ;  /* 0x000000000012b919 */ /* 0x000e220000008800 */
[----:B------:R-:W1:Y:S01]  /*04a0*/  @!P3 LDC R23, c[0x0][0x390] ;  /* 0x0000e400ff17bb82 */ /* 0x000e620000000800 */
[----:B------:R-:W-:Y:S01]  /*04b0*/  @!P3 IMAD.HI.U32 R10, R25, 0x342da7f3, RZ ;  /* 0x342da7f3190ab827 */ /* 0x000fe200078e00ff */
[----:B------:R-:W-:Y:S01]  /*04c0*/  @!P3 MOV R11, 0x400 ;  /* 0x00000400000bb802 */ /* 0x000fe20000000f00 */
[----:B------:R-:W2:Y:S01]  /*04d0*/  @!P2 S2R R15, SR_CgaCtaId ;  /* 0x00000000000fa919 */ /* 0x000ea20000008800 */
[----:B------:R-:W-:Y:S01]  /*04e0*/  @!P2 MOV R22, 0x400 ;  /* 0x000004000016a802 */ /* 0x000fe20000000f00 */
[----:B------:R-:W-:Y:S01]  /*04f0*/  @!P2 IMAD.HI.U32 R21, R8, 0x342da7f3, RZ ;  /* 0x342da7f30815a827 */ /* 0x000fe200078e00ff */
[----:B------:R-:W-:Y:S01]  /*0500*/  @!P3 SHF.R.U32.HI R10, RZ, 0x5, R10 ;  /* 0x00000005ff0ab819 */ /* 0x000fe2000001160a */
[----:B------:R-:W3:Y:S01]  /*0510*/  @!P1 S2R R19, SR_CgaCtaId ;  /* 0x0000000000139919 */ /* 0x000ee20000008800 */
[----:B------:R-:W4:Y:S01]  /*0520*/  @!P3 LDC.64 R16, c[0x0][0x380] ;  /* 0x0000e000ff10bb82 */ /* 0x000f220000000a00 */
[----:B------:R-:W-:-:S02]  /*0530*/  @!P1 MOV R24, 0x400 ;  /* 0x0000040000189802 */ /* 0x000fc40000000f00 */
[----:B------:R-:W-:Y:S01]  /*0540*/  @!P3 IMAD R25, R10, -0x9d, R25 ;  /* 0xffffff630a19b824 */ /* 0x000fe200078e0219 */
[----:B------:R-:W-:-:S04]  /*0550*/  @!P2 SHF.R.U32.HI R21, RZ, 0x5, R21 ;  /* 0x00000005ff15a819 */ /* 0x000fc80000011615 */
[----:B------:R-:W5:Y:S01]  /*0560*/  @!P2 LDC R14, c[0x0][0x390] ;  /* 0x0000e400ff0eab82 */ /* 0x000f620000000800 */
[----:B-1----:R-:W-:-:S07]  /*0570*/  @!P3 IADD3 R23, P4, PT, -R10, R23, RZ ;  /* 0x000000170a17b210 */ /* 0x002fce0007f9e1ff */
[----:B------:R-:W1:Y:S01]  /*0580*/  @!P2 LDC.64 R12, c[0x0][0x380] ;  /* 0x0000e000ff0cab82 */ /* 0x000e620000000a00 */
[----:B0-----:R-:W-:Y:S01]  /*0590*/  @!P3 LEA R11, R18, R11, 0x18 ;  /* 0x0000000b120bb211 */ /* 0x001fe200078ec0ff */
[----:B------:R-:W-:Y:S02]  /*05a0*/  @!P3 IMAD.X R18, RZ, RZ, -0x1, P4 ;  /* 0xffffffffff12b424 */ /* 0x000fe400020e06ff */
[----:B----4-:R-:W-:Y:S01]  /*05b0*/  @!P3 IMAD.WIDE.U32 R16, R23, 0x4e8, R16 ;  /* 0x000004e81710b825 */ /* 0x010fe200078e0010 */
[----:B--2---:R-:W-:-:S03]  /*05c0*/  @!P2 LEA R22, R15, R22, 0x18 ;  /* 0x000000160f16a211 */ /* 0x004fc600078ec0ff */
[----:B------:R-:W-:Y:S01]  /*05d0*/  @!P3 IMAD R10, R10, 0x4e8, R11 ;  /* 0x000004e80a0ab824 */ /* 0x000fe200078e020b */
[----:B---3--:R-:W-:Y:S01]  /*05e0*/  @!P1 LEA R24, R19, R24, 0x18 ;  /* 0x0000001813189211 */ /* 0x008fe200078ec0ff */
[----:B------:R-:W-:Y:S01]  /*05f0*/  IMAD.IADD R11, R20, 0x1, R5 ;  /* 0x00000001140b7824 */ /* 0x000fe200078e0205 */
[----:B-----5:R-:W-:Y:S01]  /*0600*/  @!P2 IADD3 R27, P5, PT, -R21, R14, RZ ;  /* 0x0000000e151ba210 */ /* 0x020fe20007fbe1ff */
[----:B------:R-:W-:Y:S01]  /*0610*/  @!P3 IMAD R23, R18, 0x4e8, RZ ;  /* 0x000004e81217b824 */ /* 0x000fe200078e02ff */
[----:B------:R-:W0:Y:S02]  /*0620*/  @!P1 LDC.64 R14, c[0x0][0x380] ;  /* 0x0000e000ff0e9b82 */ /* 0x000e240000000a00 */
[----:B------:R-:W-:Y:S01]  /*0630*/  ISETP.GE.U32.AND P4, PT, R11, UR7, PT ;  /* 0x000000070b007c0c */ /* 0x000fe2000bf86070 */
[----:B------:R-:W-:Y:S02]  /*0640*/  @!P3 IMAD.IADD R17, R17, 0x1, R23 ;  /* 0x000000011111b824 */ /* 0x000fe400078e0217 */
[----:B------:R-:W-:-:S02]  /*0650*/  @!P2 IMAD R23, R21, -0x9d, R8 ;  /* 0xffffff631517a824 */ /* 0x000fc400078e0208 */
[----:B------:R-:W-:Y:S01]  /*0660*/  @!P2 IMAD R8, R21, 0x4e8, R22 ;  /* 0x000004e81508a824 */ /* 0x000fe200078e0216 */
[----:B------:R-:W2:Y:S01]  /*0670*/  @!P1 LDC R18, c[0x0][0x390] ;  /* 0x0000e400ff129b82 */ /* 0x000ea20000000800 */
[----:B------:R-:W-:-:S04]  /*0680*/  @!P1 IMAD.HI.U32 R21, R20, 0x342da7f3, RZ ;  /* 0x342da7f314159827 */ /* 0x000fc800078e00ff */
[----:B------:R-:W-:Y:S01]  /*0690*/  @!P2 IMAD.X R22, RZ, RZ, -0x1, P5 ;  /* 0xffffffffff16a424 */ /* 0x000fe200028e06ff */
[----:B------:R-:W-:Y:S01]  /*06a0*/  @!P1 SHF.R.U32.HI R19, RZ, 0x5, R21 ;  /* 0x00000005ff139819 */ /* 0x000fe20000011615 */
[----:B-1----:R-:W-:Y:S02]  /*06b0*/  @!P2 IMAD.WIDE.U32 R12, R27, 0x4e8, R12 ;  /* 0x000004e81b0ca825 */ /* 0x002fe400078e000c */
[----:B------:R-:W1:Y:S02]  /*06c0*/  @!P4 LDC R27, c[0x0][0x390] ;  /* 0x0000e400ff1bcb82 */ /* 0x000e640000000800 */
[----:B------:R-:W-:Y:S02]  /*06d0*/  @!P2 IMAD R29, R22, 0x4e8, RZ ;  /* 0x000004e8161da824 */ /* 0x000fe400078e02ff */
[----:B------:R-:W-:Y:S02]  /*06e0*/  @!P1 IMAD R21, R19, -0x9d, R20 ;  /* 0xffffff6313159824 */ /* 0x000fe400078e0214 */
[----:B------:R-:W-:-:S02]  /*06f0*/  @!P2 IMAD.IADD R13, R13, 0x1, R29 ;  /* 0x000000010d0da824 */ /* 0x000fc400078e021d */
[----:B------:R-:W-:Y:S02]  /*0700*/  @!P1 IMAD R20, R19, 0x4e8, R24 ;  /* 0x000004e813149824 */ /* 0x000fe400078e0218 */
[----:B------:R-:W-:-:S04]  /*0710*/  @!P4 IMAD.HI.U32 R22, R11, 0x342da7f3, RZ ;  /* 0x342da7f30b16c827 */ /* 0x000fc800078e00ff */
[----:B------:R-:W-:Y:S01]  /*0720*/  @!P3 IMAD.WIDE.U32 R16, R25, 0x8, R16 ;  /* 0x000000081910b825 */ /* 0x000fe200078e0010 */
[----:B--2---:R-:W-:Y:S02]  /*0730*/  @!P1 IADD3 R29, P5, PT, -R19, R18, RZ ;  /* 0x00000012131d9210 */ /* 0x004fe40007fbe1ff */
[----:B------:R-:W2:Y:S01]  /*0740*/  @!P4 LDC.64 R18, c[0x0][0x380] ;  /* 0x0000e000ff12cb82 */ /* 0x000ea20000000a00 */
[----:B------:R-:W-:Y:S01]  /*0750*/  @!P4 SHF.R.U32.HI R22, RZ, 0x5, R22 ;  /* 0x00000005ff16c819 */ /* 0x000fe20000011616 */
[----:B------:R-:W-:Y:S01]  /*0760*/  @!P2 IMAD.WIDE.U32 R12, R23, 0x8, R12 ;  /* 0x00000008170ca825 */ /* 0x000fe200078e000c */
[----:B------:R-:W3:Y:S03]  /*0770*/  @!P3 LDG.E.64 R16, desc[UR8][R16.64] ;  /* 0x000000081010b981 */ /* 0x000ee6000c1e1b00 */
[----:B------:R-:W-:Y:S01]  /*0780*/  @!P1 IMAD.X R24, RZ, RZ, -0x1, P5 ;  /* 0xffffffffff189424 */ /* 0x000fe200028e06ff */
[----:B-1----:R-:W-:Y:S01]  /*0790*/  @!P4 IADD3 R27, P5, PT, -R22, R27, RZ ;  /* 0x0000001b161bc210 */ /* 0x002fe20007fbe1ff */
[----:B0-----:R-:W-:Y:S01]  /*07a0*/  @!P1 IMAD.WIDE.U32 R14, R29, 0x4e8, R14 ;  /* 0x000004e81d0e9825 */ /* 0x001fe200078e000e */
[----:B------:R-:W4:Y:S03]  /*07b0*/  @!P2 LDG.E.64 R12, desc[UR8][R12.64] ;  /* 0x000000080c0ca981 */ /* 0x000f26000c1e1b00 */
[----:B------:R-:W-:-:S02]  /*07c0*/  @!P1 IMAD R29, R24, 0x4e8, RZ ;  /* 0x000004e8181d9824 */ /* 0x000fc400078e02ff */
[----:B------:R-:W-:Y:S02]  /*07d0*/  @!P4 IMAD.X R24, RZ, RZ, -0x1, P5 ;  /* 0xffffffffff18c424 */ /* 0x000fe400028e06ff */
[----:B------:R-:W-:Y:S02]  /*07e0*/  @!P1 IMAD.IADD R15, R15, 0x1, R29 ;  /* 0x000000010f0f9824 */ /* 0x000fe400078e021d */
[----:B------:R-:W-:Y:S02]  /*07f0*/  @!P4 IMAD R11, R22, -0x9d, R11 ;  /* 0xffffff63160bc824 */ /* 0x000fe400078e020b */
[----:B------:R-:W-:-:S04]  /*0800*/  @!P1 IMAD.WIDE.U32 R14, R21, 0x8, R14 ;  /* 0x00000008150e9825 */ /* 0x000fc800078e000e */
[----:B--2---:R-:W-:Y:S02]  /*0810*/  @!P4 IMAD.WIDE.U32 R18, R27, 0x4e8, R18 ;  /* 0x000004e81b12c825 */ /* 0x004fe400078e0012 */
[----:B------:R-:W2:Y:S02]  /*0820*/  @!P1 LDG.E.64 R14, desc[UR8][R14.64] ;  /* 0x000000080e0e9981 */ /* 0x000ea4000c1e1b00 */
[----:B------:R-:W-:-:S04]  /*0830*/  @!P4 IMAD R27, R24, 0x4e8, RZ ;  /* 0x000004e8181bc824 */ /* 0x000fc800078e02ff */
[----:B------:R-:W-:Y:S02]  /*0840*/  @!P4 IMAD.IADD R19, R19, 0x1, R27 ;  /* 0x000000011313c824 */ /* 0x000fe400078e021b */
[----:B------:R-:W-:-:S06]  /*0850*/  @!P4 IMAD.WIDE.U32 R18, R11, 0x8, R18 ;  /* 0x000000080b12c825 */ /* 0x000fcc00078e0012 */
[----:B------:R-:W5:Y:S01]  /*0860*/  @!P4 LDG.E.64 R18, desc[UR8][R18.64] ;  /* 0x000000081212c981 */ /* 0x000f62000c1e1b00 */
[----:B------:R-:W0:Y:S01]  /*0870*/  @!P4 S2R R27, SR_CgaCtaId ;  /* 0x00000000001bc919 */ /* 0x000e220000008800 */
[----:B------:R-:W-:Y:S01]  /*0880*/  @!P4 MOV R24, 0x400 ;  /* 0x000004000018c802 */ /* 0x000fe20000000f00 */
[----:B------:R-:W-:Y:S02]  /*0890*/  @!P3 IMAD R25, R25, 0x8, R10 ;  /* 0x000000081919b824 */ /* 0x000fe400078e020a */
[----:B------:R-:W-:Y:S02]  /*08a0*/  @!P2 IMAD R23, R23, 0x8, R8 ;  /* 0x000000081717a824 */ /* 0x000fe400078e0208 */
[----:B------:R-:W-:Y:S01]  /*08b0*/  @!P1 IMAD R21, R21, 0x8, R20 ;  /* 0x0000000815159824 */ /* 0x000fe200078e0214 */
[----:B------:R-:W-:Y:S01]  /*08c0*/  UIADD3 UR4, UPT, UPT, UR4, 0x4, URZ ;  /* 0x0000000404047890 */ /* 0x000fe2000fffe0ff */
[----:B0-----:R-:W-:-:S05]  /*08d0*/  @!P4 LEA R27, R27, R24, 0x18 ;  /* 0x000000181b1bc211 */ /* 0x001fca00078ec0ff */
[----:B------:R-:W-:-:S04]  /*08e0*/  @!P4 IMAD R22, R22, 0x4e8, R27 ;  /* 0x000004e81616c824 */ /* 0x000fc800078e021b */
[----:B------:R-:W-:Y:S02]  /*08f0*/  @!P4 IMAD R11, R11, 0x8, R22 ;  /* 0x000000080b0bc824 */ /* 0x000fe400078e0216 */
[----:B------:R-:W-:Y:S01]  /*0900*/  IMAD R9, R5, 0x4, R9 ;  /* 0x0000000405097824 */ /* 0x000fe200078e0209 */
[----:B---3--:R0:W-:Y:S04]  /*0910*/  @!P3 STS.64 [R25], R16 ;  /* 0x000000101900b388 */ /* 0x0081e80000000a00 */
[----:B----4-:R0:W-:Y:S04]  /*0920*/  @!P2 STS.64 [R23], R12 ;  /* 0x0000000c1700a388 */ /* 0x0101e80000000a00 */
[----:B--2---:R0:W-:Y:S01]  /*0930*/  @!P1 STS.64 [R21], R14 ;  /* 0x0000000e15009388 */ /* 0x0041e20000000a00 */
[----:B------:R-:W-:-:S03]  /*0940*/  ISETP.NE.AND P1, PT, R7, UR4, PT ;  /* 0x0000000407007c0c */ /* 0x000fc6000bf25270 */
[----:B-----5:R0:W-:Y:S10]  /*0950*/  @!P4 STS.64 [R11], R18 ;  /* 0x000000120b00c388 */ /* 0x0201f40000000a00 */
[----:B------:R-:W-:Y:S05]  /*0960*/  @P1 BRA `(.L_x_2) ;  /* 0xfffffff800b01947 */ /* 0x000fea000383ffff */
.L_x_1:
[----:B------:R-:W-:Y:S05]  /*0970*/  @!P0 BRA `(.L_x_0) ;  /* 0x0000000000a08947 */ /* 0x000fea0003800000 */
[----:B------:R-:W1:Y:S01]  /*0980*/  LDC R7, c[0x0][0x390] ;  /* 0x0000e400ff077b82 */ /* 0x000e620000000800 */
[----:B------:R-:W-:Y:S01]  /*0990*/  IMAD.IADD R0, R0, 0x1, R9 ;  /* 0x0000000100007824 */ /* 0x000fe200078e0209 */
[----:B------:R-:W-:Y:S01]  /*09a0*/  UMOV UR4, 0x400 ;  /* 0x0000040000047882 */ /* 0x000fe20000000000 */
[----:B------:R-:W-:Y:S02]  /*09b0*/  IMAD.MOV R6, RZ, RZ, -R6 ;  /* 0x000000ffff067224 */ /* 0x000fe400078e0a06 */
[----:B------:R-:W-:-:S03]  /*09c0*/  IMAD.WIDE.U32 R8, R0, 0x8, RZ ;  /* 0x0000000800087825 */ /* 0x000fc600078e00ff */
[----:B------:R-:W2:Y:S08]  /*09d0*/  S2UR UR5, SR_CgaCtaId ;  /* 0x00000000000579c3 */ /* 0x000eb00000008800 */
[----:B0-----:R-:W0:Y:S01]  /*09e0*/  LDC.64 R16, c[0x0][0x380] ;  /* 0x0000e000ff107b82 */ /* 0x001e220000000a00 */
[----:B-1----:R-:W-:-:S04]  /*09f0*/  IMAD.WIDE.U32 R8, R7, 0x4e8, R8 ;  /* 0x000004e807087825 */ /* 0x002fc800078e0008 */
[----:B------:R-:W-:Y:S01]  /*0a00*/  IMAD.MOV.U32 R7, RZ, RZ, RZ ;  /* 0x000000ffff077224 */ /* 0x000fe200078e00ff */
[----:B--2---:R-:W-:-:S03]  /*0a10*/  ULEA UR5, UR5, UR4, 0x18 ;  /* 0x0000000405057291 */ /* 0x004fc6000f8ec0ff */
[----:B------:R-:W-:Y:S01]  /*0a20*/  UMOV UR4, URZ ;  /* 0x000000ff00047c82 */ /* 0x000fe20008000000 */
[----:B0-----:R-:W-:Y:S02]  /*0a30*/  IADD3 R16, P0, PT, R8, R16, RZ ;  /* 0x0000001008107210 */ /* 0x001fe40007f1e0ff */
[----:B------:R-:W-:Y:S02]  /*0a40*/  LEA R8, R0, UR5, 0x3 ;  /* 0x0000000500087c11 */ /* 0x000fe4000f8e18ff */
[----:B------:R-:W-:-:S09]  /*0a50*/  IADD3.X R17, PT, PT, R17, UR4, R9, P0, !PT ;  /* 0x0000000411117c10 */ /* 0x000fd200087fe409 */
.L_x_3:
[----:B------:R-:W-:-:S04]  /*0a60*/  IMAD.WIDE.U32 R10, R7, -0xb69fcbd, RZ ;  /* 0xf4960343070a7825 */ /* 0x000fc800078e00ff */
[----:B------:R-:W-:-:S04]  /*0a70*/  IMAD.WIDE.U32 R12, P0, R0, 0x342da7f2, R10 ;  /* 0x342da7f2000c7825 */ /* 0x000fc8000780000a */
[----:B------:R-:W-:-:S04]  /*0a80*/  IMAD.WIDE.U32 R10, R0, -0xb69fcbd, RZ ;  /* 0xf4960343000a7825 */ /* 0x000fc800078e00ff */
[----:B------:R-:W-:Y:S01]  /*0a90*/  IMAD.X R15, RZ, RZ, RZ, P0 ;  /* 0x000000ffff0f7224 */ /* 0x000fe200000e06ff */
[----:B------:R-:W-:Y:S01]  /*0aa0*/  IADD3 RZ, P0, PT, R11, R12, RZ ;  /* 0x0000000c0bff7210 */ /* 0x000fe20007f1e0ff */
[----:B------:R-:W-:Y:S02]  /*0ab0*/  IMAD.MOV.U32 R14, RZ, RZ, R13 ;  /* 0x000000ffff0e7224 */ /* 0x000fe400078e000d */
[----:B------:R-:W-:Y:S02]  /*0ac0*/  IMAD.MOV.U32 R12, RZ, RZ, R16 ;  /* 0x000000ffff0c7224 */ /* 0x000fe400078e0010 */
[----:B------:R-:W-:Y:S01]  /*0ad0*/  IMAD.WIDE.U32.X R10, R7, 0x342da7f2, R14, P0 ;  /* 0x342da7f2070a7825 */ /* 0x000fe200000e040e */
[----:B------:R-:W-:-:S03]  /*0ae0*/  ISETP.GE.U32.AND P0, PT, R0, UR7, PT ;  /* 0x0000000700007c0c */ /* 0x000fc6000bf06070 */
[----:B------:R-:W-:Y:S01]  /*0af0*/  IMAD.MOV.U32 R13, RZ, RZ, R17 ;  /* 0x000000ffff0d7224 */ /* 0x000fe200078e0011 */
[--C-:B------:R-:W-:Y:S02]  /*0b00*/  SHF.R.U32.HI R14, RZ, 0x5, R11.reuse ;  /* 0x00000005ff0e7819 */ /* 0x100fe4000001160b */
[----:B------:R-:W-:-:S03]  /*0b10*/  SHF.R.U64 R9, R10, 0x5, R11 ;  /* 0x000000050a097819 */ /* 0x000fc6000000120b */
[----:B------:R-:W-:Y:S02]  /*0b20*/  IMAD R14, R14, -0x9d0, RZ ;  /* 0xfffff6300e0e7824 */ /* 0x000fe400078e02ff */
[----:B------:R-:W-:-:S05]  /*0b30*/  IMAD.WIDE.U32 R10, R9, -0x9d0, R12 ;  /* 0xfffff630090a7825 */ /* 0x000fca00078e000c */
[----:B------:R-:W-:-:S06]  /*0b40*/  IADD3 R11, PT, PT, R11, -R9, R14 ;  /* 0x800000090b0b7210 */ /* 0x000fcc0007ffe00e */
[----:B------:R-:W2:Y:S01]  /*0b50*/  @!P0 LDG.E.64 R10, desc[UR8][R10.64] ;  /* 0x000000080a0a8981 */ /* 0x000ea2000c1e1b00 */
[----:B------:R-:W-:Y:S02]  /*0b60*/  VIADD R6, R6, 0x1 ;  /* 0x0000000106067836 */ /* 0x000fe40000000000 */
[----:B------:R-:W-:-:S03]  /*0b70*/  IMAD.WIDE.U32 R12, R5, 0x8, R12 ;  /* 0x00000008050c7825 */ /* 0x000fc600078e000c */
[----:B------:R-:W-:Y:S01]  /*0b80*/  ISETP.NE.AND P1, PT, R6, RZ, PT ;  /* 0x000000ff0600720c */ /* 0x000fe20003f25270 */
[----:B------:R-:W-:Y:S02]  /*0b90*/  IMAD.MOV.U32 R16, RZ, RZ, R12 ;  /* 0x000000ffff107224 */ /* 0x000fe400078e000c */
[----:B------:R-:W-:Y:S01]  /*0ba0*/  IMAD.MOV.U32 R17, RZ, RZ, R13 ;  /* 0x000000ffff117224 */ /* 0x000fe200078e000d */
[----:B--2---:R0:W-:Y:S01]  /*0bb0*/  @!P0 STS.64 [R8], R10 ;  /* 0x0000000a08008388 */ /* 0x0041e20000000a00 */
[----:B------:R-:W-:-:S05]  /*0bc0*/  IADD3 R0, P0, PT, R5, R0, RZ ;  /* 0x0000000005007210 */ /* 0x000fca0007f1e0ff */
[----:B------:R-:W-:Y:S02]  /*0bd0*/  IMAD.X R7, RZ, RZ, R7, P0 ;  /* 0x000000ffff077224 */ /* 0x000fe400000e0607 */
[----:B0-----:R-:W-:Y:S01]  /*0be0*/  IMAD R8, R5, 0x8, R8 ;  /* 0x0000000805087824 */ /* 0x001fe200078e0208 */
[----:B------:R-:W-:Y:S06]  /*0bf0*/  @P1 BRA `(.L_x_3) ;  /* 0xfffffffc00981947 */ /* 0x000fec000383ffff */
.L_x_0:
[----:B------:R-:W1:Y:S01]  /*0c00*/  LDCU UR4, c[0x0][0x390] ;  /* 0x00007200ff0477ac */ /* 0x000e620008000800 */
[----:B------:R-:W-:Y:S01]  /*0c10*/  BAR.SYNC.DEFER_BLOCKING 0x0 ;  /* 0x0000000000007b1d */ /* 0x000fe20000010000 */
[----:B-1----:R-:W-:-:S13]  /*0c20*/  ISETP.NE.AND P0, PT, RZ, UR4, PT ;  /* 0x00000004ff007c0c */ /* 0x002fda000bf05270 */
[----:B------:R-:W-:Y:S05]  /*0c30*/  @!P0 EXIT ;  /* 0x000000000000894d */ /* 0x000fea0003800000 */
[----:B------:R1:W5:Y:S01]  /*0c40*/  LDG.E.64 R6, desc[UR8][R2.64] ;  /* 0x0000000802067981 */ /* 0x000362000c1e1b00 */
[----:B------:R-:W-:Y:S01]  /*0c50*/  UISETP.GE.U32.AND UP0, UPT, UR4, 0x4, UPT ;  /* 0x000000040400788c */ /* 0x000fe2000bf06070 */
[----:B0-----:R-:W-:Y:S01]  /*0c60*/  MOV R11, 0x400 ;  /* 0x00000400000b7802 */ /* 0x001fe20000000f00 */
[----:B------:R-:W-:Y:S01]  /*0c70*/  IMAD.MOV.U32 R8, RZ, RZ, RZ ;  /* 0x000000ffff087224 */ /* 0x000fe200078e00ff */
[----:B------:R-:W0:Y:S01]  /*0c80*/  S2R R0, SR_CgaCtaId ;  /* 0x0000000000007919 */ /* 0x000e220000008800 */
[----:B------:R-:W-:Y:S02]  /*0c90*/  ULOP3.LUT UR5, UR6, 0x3, URZ, 0xc0, !UPT ;  /* 0x0000000306057892 */ /* 0x000fe4000f8ec0ff */
[----:B------:R-:W-:Y:S01]  /*0ca0*/  ULOP3.LUT UR7, UR6, 0x3c, URZ, 0xc0, !UPT ;  /* 0x0000003c06077892 */ /* 0x000fe2000f8ec0ff */
[----:B0-----:R-:W-:Y:S02]  /*0cb0*/  LEA R11, R0, R11, 0x18 ;  /* 0x0000000b000b7211 */ /* 0x001fe400078ec0ff */
[----:B-1----:R-:W-:Y:S09]  /*0cc0*/  BRA.U !UP0, `(.L_x_4) ;  /* 0x0000002508d87547 */ /* 0x002ff2000b800000 */
[----:B------:R-:W2:Y:S04]  /*0cd0*/  LDL.S8 R8, [R1] ;  /* 0x0000000001087983 */ /* 0x000ea80000100200 */
[----:B------:R-:W4:Y:S04]  /*0ce0*/  LDL.S8 R9, [R1+0x1] ;  /* 0x0000010001097983 */ /* 0x000f280000100200 */
[----:B------:R-:W3:Y:S04]  /*0cf0*/  LDL.S8 R5, [R1+0x2] ;  /* 0x0000020001057983 */ /* 0x000ee80000100200 */
[----:B------:R-:W3:Y:S01]  /*0d00*/  LDL.S8 R0, [R1+0x3] ;  /* 0x0000030001007983 */ /* 0x000ee20000100200 */
[----:B------:R-:W-:Y:S01]  /*0d10*/  BSSY.RECONVERGENT B0, `(.L_x_5) ;  /* 0x0000014000007945 */ /* 0x000fe20003800200 */
[----:B--2---:R-:W-:-:S02]  /*0d20*/  ISETP.GT.AND P0, PT, R8, 0x1, PT ;  /* 0x000000010800780c */ /* 0x004fc40003f04270 */
[----:B----4-:R-:W-:Y:S02]  /*0d30*/  ISETP.GT.AND P4, PT, R9, 0x1, PT ;  /* 0x000000010900780c */ /* 0x010fe40003f84270 */
[----:B---3--:R-:W-:Y:S02]  /*0d40*/  ISETP.GT.AND P3, PT, R5, 0x1, PT ;  /* 0x000000010500780c */ /* 0x008fe40003f64270 */
[----:B------:R-:W-:-:S07]  /*0d50*/  ISETP.GT.AND P2, PT, R0, 0x1, PT ;  /* 0x000000010000780c */ /* 0x000fce0003f44270 */
[----:B------:R-:W-:Y:S06]  /*0d60*/  @P0 BRA `(.L_x_6) ;  /* 0x0000000000380947 */ /* 0x000fec0003800000 */
[----:B------:R-:W0:Y:S01]  /*0d70*/  LDS.64 R12, [R11] ;  /* 0x000000000b0c7984 */ /* 0x000e220000000a00 */
[----:B------:R-:W-:Y:S01]  /*0d80*/  IMAD.MOV.U32 R14, RZ, RZ, 0x1 ;  /* 0x00000001ff0e7424 */ /* 0x000fe200078e00ff */
[----:B0----5:R-:W-:Y:S02]  /*0d90*/  LOP3.LUT R15, R12, R6, RZ, 0x3c, !PT ;  /* 0x000000060c0f7212 */ /* 0x021fe400078e3cff */
[----:B------:R-:W-:Y:S02]  /*0da0*/  LOP3.LUT R17, R13, R7, RZ, 0x3c, !PT ;  /* 0x000000070d117212 */ /* 0x000fe400078e3cff */
[----:B------:R-:W-:-:S04]  /*0db0*/  IADD3 R15, P0, PT, R15, -0x1, RZ ;  /* 0xffffffff0f0f7810 */ /* 0x000fc80007f1e0ff */
[-C--:B------:R-:W-:Y:S02]  /*0dc0*/  LOP3.LUT P1, RZ, R15, R12.reuse, R6, 0x60, !PT ;  /* 0x0000000c0fff7212 */ /* 0x080fe40007826006 */
[C---:B------:R-:W-:Y:S02]  /*0dd0*/  IADD3.X R10, PT, PT, R17.reuse, -0x1, RZ, P0, !PT ;  /* 0xffffffff110a7810 */ /* 0x040fe400007fe4ff */
[----:B------:R-:W-:Y:S02]  /*0de0*/  ISETP.NE.U32.AND P0, PT, R6, R12, PT ;  /* 0x0000000c0600720c */ /* 0x000fe40003f05070 */
[----:B------:R-:W-:Y:S02]  /*0df0*/  LOP3.LUT P1, RZ, R17, R10, RZ, 0xc0, P1 ;  /* 0x0000000a11ff7212 */ /* 0x000fe4000082c0ff */
[----:B------:R-:W-:Y:S02]  /*0e00*/  ISETP.NE.AND.EX P0, PT, R7, R13, PT, P0 ;  /* 0x0000000d0700720c */ /* 0x000fe40003f05300 */
[----:B------:R-:W-:-:S04]  /*0e10*/  SEL R10, R14, 0x2, !P1 ;  /* 0x000000020e0a7807 */ /* 0x000fc80004800000 */
[----:B------:R-:W-:-:S05]  /*0e20*/  SEL R13, R10, RZ, P0 ;  /* 0x000000ff0a0d7207 */ /* 0x000fca0000000000 */
[----:B------:R-:W-:-:S05]  /*0e30*/  IMAD.IADD R8, R8, 0x1, R13 ;  /* 0x0000000108087824 */ /* 0x000fca00078e020d */
[----:B------:R0:W-:Y:S02]  /*0e40*/  STL.U8 [R1], R8 ;  /* 0x0000000801007387 */ /* 0x0001e40000100000 */
.L_x_6:
[----:B------:R-:W-:Y:S05]  /*0e50*/  BSYNC.RECONVERGENT B0 ;  /* 0x0000000000007941 */ /* 0x000fea0003800200 */
.L_x_5:
[----:B------:R-:W-:Y:S04]  /*0e60*/  BSSY.RECONVERGENT B0, `(.L_x_7) ;  /* 0x0000010000007945 */ /* 0x000fe80003800200 */
[----:B------:R-:W-:Y:S05]  /*0e70*/  @P4 BRA `(.L_x_8) ;  /* 0x0000000000384947 */ /* 0x000fea0003800000 */
[----:B------:R-:W1:Y:S01]  /*0e80*/  LDS.64 R12, [R11+0x4e8] ;  /* 0x0004e8000b0c7984 */ /* 0x000e620000000a00 */
[----:B------:R-:W-:Y:S01]  /*0e90*/  IMAD.MOV.U32 R10, RZ, RZ, 0x1 ;  /* 0x00000001ff0a7424 */ /* 0x000fe200078e00ff */
[----:B-1---5:R-:W-:Y:S02]  /*0ea0*/  LOP3.LUT R15, R12, R6, RZ, 0x3c, !PT ;  /* 0x000000060c0f7212 */ /* 0x022fe400078e3cff */
[----:B------:R-:W-:Y:S02]  /*0eb0*/  LOP3.LUT R17, R13, R7, RZ, 0x3c, !PT ;  /* 0x000000070d117212 */ /* 0x000fe400078e3cff */
[----:B------:R-:W-:-:S04]  /*0ec0*/  IADD3 R15, P0, PT, R15, -0x1, RZ ;  /* 0xffffffff0f0f7810 */ /* 0x000fc80007f1e0ff */
[-C--:B------:R-:W-:Y:S02]  /*0ed0*/  LOP3.LUT P1, RZ, R15, R12.reuse, R6, 0x60, !PT ;  /* 0x0000000c0fff7212 */ /* 0x080fe40007826006 */
[C---:B0-----:R-:W-:Y:S02]  /*0ee0*/  IADD3.X R8, PT, PT, R17.reuse, -0x1, RZ, P0, !PT ;  /* 0xffffffff11087810 */ /* 0x041fe400007fe4ff */
[----:B------:R-:W-:Y:S02]  /*0ef0*/  ISETP.NE.U32.AND P0, PT, R6, R12, PT ;  /* 0x0000000c0600720c */ /* 0x000fe40003f05070 */
[----:B------:R-:W-:Y:S02]  /*0f00*/  LOP3.LUT P1, RZ, R17, R8, RZ, 0xc0, P1 ;  /* 0x0000000811ff7212 */ /* 0x000fe4000082c0ff */
[----:B------:R-:W-:Y:S02]  /*0f10*/  ISETP.NE.AND.EX P0, PT, R7, R13, PT, P0 ;  /* 0x0000000d0700720c */ /* 0x000fe40003f05300 */
[----:B------:R-:W-:-:S04]  /*0f20*/  SEL R8, R10, 0x2, !P1 ;  /* 0x000000020a087807 */ /* 0x000fc80004800000 */
[----:B------:R-:W-:-:S05]  /*0f30*/  SEL R8, R8, RZ, P0 ;  /* 0x000000ff08087207 */ /* 0x000fca0000000000 */
[----:B------:R-:W-:-:S05]  /*0f40*/  IMAD.IADD R8, R9, 0x1, R8 ;  /* 0x0000000109087824 */ /* 0x000fca00078e0208 */
[----:B------:R1:W-:Y:S02]  /*0f50*/  STL.U8 [R1+0x1], R8 ;  /* 0x0000010801007387 */ /* 0x0003e40000100000 */
.L_x_8:
[----:B------:R-:W-:Y:S05]  /*0f60*/  BSYNC.RECONVERGENT B0 ;  /* 0x0000000000007941 */ /* 0x000fea0003800200 */
.L_x_7:
[----:B------:R-:W-:Y:S04]  /*0f70*/  BSSY.RECONVERGENT B0, `(.L_x_9) ;  /* 0x0000010000007945 */ /* 0x000fe80003800200 */
[----:B------:R-:W-:Y:S05]  /*0f80*/  @P3 BRA `(.L_x_10) ;  /* 0x0000000000383947 */ /* 0x000fea0003800000 */
[----:B01----:R-:W0:Y:S01]  /*0f90*/  LDS.64 R8, [R11+0x9d0] ;  /* 0x0009d0000b087984 */ /* 0x003e220000000a00 */
        /* <DEDUP_REMOVED lines=12> */
[----:B------:R2:W-:Y:S02]  /*1060*/  STL.U8 [R1+0x2], R8 ;  /* 0x0000020801007387 */ /* 0x0005e40000100000 */
.L_x_10:
[----:B------:R-:W-:Y:S05]  /*1070*/  BSYNC.RECONVERGENT B0 ;  /* 0x0000000000007941 */ /* 0x000fea0003800200 */
.L_x_9:
[----:B------:R-:W-:Y:S04]  /*1080*/  BSSY.RECONVERGENT B0, `(.L_x_11) ;  /* 0x0000010000007945 */ /* 0x000fe80003800200 */
[----:B------:R-:W-:Y:S05]  /*1090*/  @P2 BRA `(.L_x_12) ;  /* 0x0000000000382947 */ /* 0x000fea0003800000 */
[----:B012---:R-:W0:Y:S01]  /*10a0*/  LDS.64 R8, [R11+0xeb8] ;  /* 0x000eb8000b087984 */ /* 0x007e220000000a00 */
[----:B------:R-:W-:Y:S01]  /*10b0*/  IMAD.MOV.U32 R12, RZ, RZ, 0x1 ;  /* 0x00000001ff0c7424 */ /* 0x000fe200078e00ff */
[----:B0----5:R-:W-:Y:S02]  /*10c0*/  LOP3.LUT R5, R8, R6, RZ, 0x3c, !PT ;  /* 0x0000000608057212 */ /* 0x021fe400078e3cff */
[----:B------:R-:W-:Y:S02]  /*10d0*/  LOP3.LUT R10, R9, R7, RZ, 0x3c, !PT ;  /* 0x00000007090a7212 */ /* 0x000fe400078e3cff */
[----:B------:R-:W-:-:S04]  /*10e0*/  IADD3 R5, P0, PT, R5, -0x1, RZ ;  /* 0xffffffff05057810 */ /* 0x000fc80007f1e0ff */
[-C--:B------:R-:W-:Y:S02]  /*10f0*/  LOP3.LUT P1, RZ, R5, R8.reuse, R6, 0x60, !PT ;  /* 0x0000000805ff7212 */ /* 0x080fe40007826006 */
[----:B------:R-:W-:Y:S02]  /*1100*/  IADD3.X R5, PT, PT, R10, -0x1, RZ, P0, !PT ;  /* 0xffffffff0a057810 */ /* 0x000fe400007fe4ff */
[----:B------:R-:W-:Y:S02]  /*1110*/  ISETP.NE.U32.AND P0, PT, R6, R8, PT ;  /* 0x000000080600720c */ /* 0x000fe40003f05070 */
[----:B------:R-:W-:Y:S02]  /*1120*/  LOP3.LUT P1, RZ, R10, R5, RZ, 0xc0, P1 ;  /* 0x000000050aff7212 */ /* 0x000fe4000082c0ff */
[----:B------:R-:W-:Y:S02]  /*1130*/  ISETP.NE.AND.EX P0, PT, R7, R9, PT, P0 ;  /* 0x000000090700720c */ /* 0x000fe40003f05300 */
[----:B------:R-:W-:-:S04]  /*1140*/  SEL R5, R12, 0x2, !P1 ;  /* 0x000000020c057807 */ /* 0x000fc80004800000 */
[----:B------:R-:W-:-:S05]  /*1150*/  SEL R5, R5, RZ, P0 ;  /* 0x000000ff05057207 */ /* 0x000fca0000000000 */
[----:B------:R-:W-:-:S05]  /*1160*/  IMAD.IADD R0, R0, 0x1, R5 ;  /* 0x0000000100007824 */ /* 0x000fca00078e0205 */
[----:B------:R3:W-:Y:S02]  /*1170*/  STL.U8 [R1+0x3], R0 ;  /* 0x0000030001007387 */ /* 0x0007e40000100000 */
.L_x_12:
[----:B------:R-:W-:Y:S05]  /*1180*/  BSYNC.RECONVERGENT B0 ;  /* 0x0000000000007941 */ /* 0x000fea0003800200 */
.L_x_11:
[----:B------:R-:W-:Y:S01]  /*1190*/  UISETP.NE.AND UP1, UPT, UR7, 0x4, UPT ;  /* 0x000000040700788c */ /* 0x000fe2000bf25270 */
[----:B012---:R-:W-:-:S08]  /*11a0*/  IMAD.MOV.U32 R8, RZ, RZ, 0x4 ;  /* 0x00000004ff087424 */ /* 0x007fd000078e00ff */
[----:B------:R-:W-:Y:S05]  /*11b0*/  BRA.U !UP1, `(.L_x_4) ;  /* 0x00000021099c7547 */ /* 0x000fea000b800000 */
[----:B------:R-:W2:Y:S04]  /*11c0*/  LDL.S8 R8, [R1+0x4] ;  /* 0x0000040001087983 */ /* 0x000ea80000100200 */
[----:B------:R-:W4:Y:S04]  /*11d0*/  LDL.S8 R9, [R1+0x5] ;  /* 0x0000050001097983 */ /* 0x000f280000100200 */
[----:B------:R-:W4:Y:S04]  /*11e0*/  LDL.S8 R5, [R1+0x6] ;  /* 0x0000060001057983 */ /* 0x000f280000100200 */
[----:B---3--:R-:W3:Y:S01]  /*11f0*/  LDL.S8 R0, [R1+0x7] ;  /* 0x0000070001007983 */ /* 0x008ee20000100200 */
[----:B------:R-:W-:Y:S01]  /*1200*/  BSSY.RECONVERGENT B0, `(.L_x_13) ;  /* 0x0000014000007945 */ /* 0x000fe20003800200 */
[----:B--2---:R-:W-:-:S02]  /*1210*/  ISETP.GT.AND P0, PT, R8, 0x1, PT ;  /* 0x000000010800780c */ /* 0x004fc40003f04270 */
[----:B----4-:R-:W-:Y:S02]  /*1220*/  ISETP.GT.AND P4, PT, R9, 0x1, PT ;  /* 0x000000010900780c */ /* 0x010fe40003f84270 */
[----:B------:R-:W-:Y:S02]  /*1230*/  ISETP.GT.AND P3, PT, R5, 0x1, PT ;  /* 0x000000010500780c */ /* 0x000fe40003f64270 */
[----:B---3--:R-:W-:-:S07]  /*1240*/  ISETP.GT.AND P2, PT, R0, 0x1, PT ;  /* 0x000000010000780c */ /* 0x008fce0003f44270 */
[----:B------:R-:W-:Y:S06]  /*1250*/  @P0 BRA `(.L_x_14) ;  /* 0x0000000000380947 */ /* 0x000fec0003800000 */
[----:B------:R-:W0:Y:S01]  /*1260*/  LDS.64 R12, [R11+0x13a0] ;  /* 0x0013a0000b0c7984 */ /* 0x000e220000000a00 */
        /* <DEDUP_REMOVED lines=13> */
.L_x_14:
[----:B------:R-:W-:Y:S05]  /*1340*/  BSYNC.RECONVERGENT B0 ;  /* 0x0000000000007941 */ /* 0x000fea0003800200 */
.L_x_13:
        /* <DEDUP_REMOVED lines=16> */
.L_x_16:
[----:B------:R-:W-:Y:S05]  /*1450*/  BSYNC.RECONVERGENT B0 ;  /* 0x0000000000007941 */ /* 0x000fea0003800200 */
.L_x_15:
        /* <DEDUP_REMOVED lines=16> */
.L_x_18:
[----:B------:R-:W-:Y:S05]  /*1560*/  BSYNC.RECONVERGENT B0 ;  /* 0x0000000000007941 */ /* 0x000fea0003800200 */
.L_x_17:
        /* <DEDUP_REMOVED lines=16> */
.L_x_20:
[----:B------:R-:W-:Y:S05]  /*1670*/  BSYNC.RECONVERGENT B0 ;  /* 0x0000000000007941 */ /* 0x000fea0003800200 */
.L_x_19:
        /* <DEDUP_REMOVED lines=27> */
.L_x_22:
[----:B------:R-:W-:Y:S05]  /*1830*/  BSYNC.RECONVERGENT B0 ;  /* 0x0000000000007941 */ /* 0x000fea0003800200 */
.L_x_21:
        /* <DEDUP_REMOVED lines=16> */
.L_x_24:
[----:B------:R-:W-:Y:S05]  /*1940*/  BSYNC.RECONVERGENT B0 ;  /* 0x0000000000007941 */ /* 0x000fea0003800200 */
.L_x_23:
        /* <DEDUP_REMOVED lines=16> */
.L_x_26:
[----:B------:R-:W-:Y:S05]  /*1a50*/  BSYNC.RECONVERGENT B0 ;  /* 0x0000000000007941 */ /* 0x000fea0003800200 */
.L_x_25:
        /* <DEDUP_REMOVED lines=16> */
.L_x_28:
[----:B------:R-:W-:Y:S05]  /*1b60*/  BSYNC.RECONVERGENT B0 ;  /* 0x0000000000007941 */ /* 0x000fea0003800200 */
.L_x_27:
        /* <DEDUP_REMOVED lines=27> */
.L_x_30:
[----:B------:R-:W-:Y:S05]  /*1d20*/  BSYNC.RECONVERGENT B0 ;  /* 0x0000000000007941 */ /* 0x000fea0003800200 */
.L_x_29:
        /* <DEDUP_REMOVED lines=16> */
.L_x_32:
[----:B------:R-:W-:Y:S05]  /*1e30*/  BSYNC.RECONVERGENT B0 ;  /* 0x0000000000007941 */ /* 0x000fea0003800200 */
.L_x_31:
        /* <DEDUP_REMOVED lines=16> */
.L_x_34:
[----:B------:R-:W-:Y:S05]  /*1f40*/  BSYNC.RECONVERGENT B0 ;  /* 0x0000000000007941 */ /* 0x000fea0003800200 */
.L_x_33:
        /* <DEDUP_REMOVED lines=16> */
.L_x_36:
[----:B------:R-:W-:Y:S05]  /*2050*/  BSYNC.RECONVERGENT B0 ;  /* 0x0000000000007941 */ /* 0x000fea0003800200 */
.L_x_35:
        /* <DEDUP_REMOVED lines=27> */
.L_x_38:
[----:B------:R-:W-:Y:S05]  /*2210*/  BSYNC.RECONVERGENT B0 ;  /* 0x0000000000007941 */ /* 0x000fea0003800200 */
.L_x_37:
        /* <DEDUP_REMOVED lines=16> */
.L_x_40:
[----:B------:R-:W-:Y:S05]  /*2320*/  BSYNC.RECONVERGENT B0 ;  /* 0x0000000000007941 */ /* 0x000fea0003800200 */
.L_x_39:
        /* <DEDUP_REMOVED lines=16> */
.L_x_42:
[----:B------:R-:W-:Y:S05]  /*2430*/  BSYNC.RECONVERGENT B0 ;  /* 0x0000000000007941 */ /* 0x000fea0003800200 */
.L_x_41:
        /* <DEDUP_REMOVED lines=16> */
.L_x_44:
[----:B------:R-:W-:Y:S05]  /*2540*/  BSYNC.RECONVERGENT B0 ;  /* 0x0000000000007941 */ /* 0x000fea0003800200 */
.L_x_43:
        /* <DEDUP_REMOVED lines=27> */
.L_x_46:
[----:B------:R-:W-:Y:S05]  /*2700*/  BSYNC.RECONVERGENT B0 ;  /* 0x0000000000007941 */ /* 0x000fea0003800200 */
.L_x_45:
        /* <DEDUP_REMOVED lines=16> */
.L_x_48:
[----:B------:R-:W-:Y:S05]  /*2810*/  BSYNC.RECONVERGENT B0 ;  /* 0x0000000000007941 */ /* 0x000fea0003800200 */
.L_x_47:
        /* <DEDUP_REMOVED lines=16> */
.L_x_50:
[----:B------:R-:W-:Y:S05]  /*2920*/  BSYNC.RECONVERGENT B0 ;  /* 0x0000000000007941 */ /* 0x000fea0003800200 */
.L_x_49:
        /* <DEDUP_REMOVED lines=16> */
.L_x_52:
[----:B------:R-:W-:Y:S05]  /*2a30*/  BSYNC.RECONVERGENT B0 ;  /* 0x0000000000007941 */ /* 0x000fea0003800200 */
.L_x_51:
        /* <DEDUP_REMOVED lines=27> */
.L_x_54:
[----:B------:R-:W-:Y:S05]  /*2bf0*/  BSYNC.RECONVERGENT B0 ;  /* 0x0000000000007941 */ /* 0x000fea0003800200 */
.L_x_53:
        /* <DEDUP_REMOVED lines=16> */
.L_x_56:
[----:B------:R-:W-:Y:S05]  /*2d00*/  BSYNC.RECONVERGENT B0 ;  /* 0x0000000000007941 */ /* 0x000fea0003800200 */
.L_x_55:
        /* <DEDUP_REMOVED lines=16> */
.L_x_58:
[----:B------:R-:W-:Y:S05]  /*2e10*/  BSYNC.RECONVERGENT B0 ;  /* 0x0000000000007941 */ /* 0x000fea0003800200 */
.L_x_57:
        /* <DEDUP_REMOVED lines=16> */
.L_x_60:
[----:B------:R-:W-:Y:S05]  /*2f20*/  BSYNC.RECONVERGENT B0 ;  /* 0x0000000000007941 */ /* 0x000fea0003800200 */
.L_x_59:
        /* <DEDUP_REMOVED lines=27> */
.L_x_62:
[----:B------:R-:W-:Y:S05]  /*30e0*/  BSYNC.RECONVERGENT B0 ;  /* 0x0000000000007941 */ /* 0x000fea0003800200 */
.L_x_61:
        /* <DEDUP_REMOVED lines=16> */
.L_x_64:
[----:B------:R-:W-:Y:S05]  /*31f0*/  BSYNC.RECONVERGENT B0 ;  /* 0x0000000000007941 */ /* 0x000fea0003800200 */
.L_x_63:
        /* <DEDUP_REMOVED lines=16> */
.L_x_66:
[----:B------:R-:W-:Y:S05]  /*3300*/  BSYNC.RECONVERGENT B0 ;  /* 0x0000000000007941 */ /* 0x000fea0003800200 */
.L_x_65:
[----:B------:R-:W-:Y:S01]  /*3310*/  BSSY.RECONVERGENT B0, `(.L_x_4) ;  /* 0x0000011000007945 */ /* 0x000fe20003800200 */
[----:B012---:R-:W-:-:S03]  /*3320*/  IMAD.MOV.U32 R8, RZ, RZ, 0x20 ;  /* 0x00000020ff087424 */ /* 0x007fc600078e00ff */
[----:B------:R-:W-:Y:S05]  /*3330*/  @P2 BRA `(.L_x_67) ;  /* 0x0000000000382947 */ /* 0x000fea0003800000 */
[----:B------:R-:W0:Y:S01]  /*3340*/  LDS.64 R12, [R11+0x9818] ;  /* 0x009818000b0c7984 */ /* 0x000e220000000a00 */
        /* <DEDUP_REMOVED lines=13> */
.L_x_67:
[----:B------:R-:W-:Y:S05]  /*3420*/  BSYNC.RECONVERGENT B0 ;  /* 0x0000000000007941 */ /* 0x000fea0003800200 */
.L_x_4:
[----:B------:R-:W-:-:S09]  /*3430*/  UISETP.NE.AND UP1, UPT, UR5, URZ, UPT ;  /* 0x000000ff0500728c */ /* 0x000fd2000bf25270 */
[----:B------:R-:W-:Y:S05]  /*3440*/  BRA.U !UP1, `(.L_x_68) ;  /* 0x0000000109fc7547 */ /* 0x000fea000b800000 */
[----:B0--3--:R-:W-:-:S05]  /*3450*/  IMAD.IADD R0, R1, 0x1, R8 ;  /* 0x0000000101007824 */ /* 0x009fca00078e0208 */
[----:B------:R-:W2:Y:S01]  /*3460*/  LDL.S8 R14, [R0] ;  /* 0x00000000000e7983 */ /* 0x000ea20000100200 */
[----:B------:R-:W-:Y:S01]  /*3470*/  BSSY.RECONVERGENT B0, `(.L_x_69) ;  /* 0x0000012000007945 */ /* 0x000fe20003800200 */
[----:B------:R-:W-:Y:S01]  /*3480*/  IMAD R8, R8, 0x4e8, R11 ;  /* 0x000004e808087824 */ /* 0x000fe200078e020b */
[----:B--2---:R-:W-:-:S13]  /*3490*/  ISETP.GT.AND P0, PT, R14, 0x1, PT ;  /* 0x000000010e00780c */ /* 0x004fda0003f04270 */
[----:B------:R-:W-:Y:S05]  /*34a0*/  @P0 BRA `(.L_x_70) ;  /* 0x0000000000380947 */ /* 0x000fea0003800000 */
[----:B------:R-:W0:Y:S01]  /*34b0*/  LDS.64 R12, [R8] ;  /* 0x00000000080c7984 */ /* 0x000e220000000a00 */
        /* <DEDUP_REMOVED lines=12> */
[----:B------:R0:W-:Y:S02]  /*3580*/  STL.U8 [R0], R5 ;  /* 0x0000000500007387 */ /* 0x0001e40000100000 */
.L_x_70:
[----:B------:R-:W-:Y:S05]  /*3590*/  BSYNC.RECONVERGENT B0 ;  /* 0x0000000000007941 */ /* 0x000fea0003800200 */
.L_x_69:
[----:B------:R-:W-:-:S09]  /*35a0*/  UISETP.NE.AND UP1, UPT, UR5, 0x1, UPT ;  /* 0x000000010500788c */ /* 0x000fd2000bf25270 */
[----:B------:R-:W-:Y:S05]  /*35b0*/  BRA.U !UP1, `(.L_x_68) ;  /* 0x0000000109a07547 */ /* 0x000fea000b800000 */
[----:B------:R-:W2:Y:S01]  /*35c0*/  LDL.S8 R14, [R0+0x1] ;  /* 0x00000100000e7983 */ /* 0x000ea20000100200 */
[----:B------:R-:W-:Y:S01]  /*35d0*/  BSSY.RECONVERGENT B0, `(.L_x_71) ;  /* 0x0000011000007945 */ /* 0x000fe20003800200 */
[----:B--2---:R-:W-:-:S13]  /*35e0*/  ISETP.GT.AND P0, PT, R14, 0x1, PT ;  /* 0x000000010e00780c */ /* 0x004fda0003f04270 */
        /* <DEDUP_REMOVED lines=15> */
.L_x_72:
[----:B------:R-:W-:Y:S05]  /*36e0*/  BSYNC.RECONVERGENT B0 ;  /* 0x0000000000007941 */ /* 0x000fea0003800200 */
.L_x_71:
        /* <DEDUP_REMOVED lines=8> */
[----:B01---5:R-:W-:Y:S02]  /*3770*/  LOP3.LUT R5, R8, R6, RZ, 0x3c, !PT ;  /* 0x0000000608057212 */ /* 0x023fe400078e3cff */
        /* <DEDUP_REMOVED lines=11> */
.L_x_73:
[----:B------:R-:W-:Y:S05]  /*3830*/  BSYNC.RECONVERGENT B0 ;  /* 0x0000000000007941 */ /* 0x000fea0003800200 */
.L_x_68:
[----:B------:R-:W-:Y:S01]  /*3840*/  IADD3 R12, P0, PT, R2, 0x8, RZ ;  /* 0x00000008020c7810 */ /* 0x000fe20007f1e0ff */
[----:B------:R-:W-:Y:S01]  /*3850*/  VIADD R11, R11, 0x8 ;  /* 0x000000080b0b7836 */ /* 0x000fe20000000000 */
[----:B------:R-:W-:-:S03]  /*3860*/  UMOV UR4, 0x4e88 ;  /* 0x00004e8800047882 */ /* 0x000fc60000000000 */
[----:B------:R-:W-:-:S08]  /*3870*/  IMAD.X R13, RZ, RZ, R3, P0 ;  /* 0x000000ffff0d7224 */ /* 0x000fd000000e0603 */
.L_x_144:
[----:B-----5:R4:W5:Y:S01]  /*3880*/  LDG.E.64 R6, desc[UR8][R12.64] ;  /* 0x000000080c067981 */ /* 0x020962000c1e1b00 */
[----:B------:R-:W-:Y:S01]  /*3890*/  UIADD3 UR4, UPT, UPT, UR4, 0x8, URZ ;  /* 0x0000000804047890 */ /* 0x000fe2000fffe0ff */
[----:B------:R-:W-:-:S03]  /*38a0*/  IMAD.MOV.U32 R2, RZ, RZ, RZ ;  /* 0x000000ffff027224 */ /* 0x000fc600078e00ff */
[----:B------:R-:W-:Y:S01]  /*38b0*/  UISETP.NE.AND UP1, UPT, UR4, 0x5368, UPT ;  /* 0x000053680400788c */ /* 0x000fe2000bf25270 */
[----:B012---:R-:W-:Y:S10]  /*38c0*/  BRA.U !UP0, `(.L_x_74) ;  /* 0x0000002508d87547 */ /* 0x007ff4000b800000 */
[----:B------:R-:W4:Y:S04]  /*38d0*/  LDL.S8 R10, [R1] ;  /* 0x00000000010a7983 */ /* 0x000f280000100200 */
[----:B------:R-:W4:Y:S04]  /*38e0*/  LDL.S8 R8, [R1+0x1] ;  /* 0x0000010001087983 */ /* 0x000f280000100200 */
[----:B------:R-:W4:Y:S04]  /*38f0*/  LDL.S8 R2, [R1+0x2] ;  /* 0x0000020001027983 */ /* 0x000f280000100200 */
[----:B0123--:R-:W2:Y:S01]  /*3900*/  LDL.S8 R0, [R1+0x3] ;  /* 0x0000030001007983 */ /* 0x00fea20000100200 */
[----:B------:R-:W-:Y:S01]  /*3910*/  BSSY.RECONVERGENT B0, `(.L_x_75) ;  /* 0x0000014000007945 */ /* 0x000fe20003800200 */
[----:B----4-:R-:W-:-:S02]  /*3920*/  ISETP.GT.AND P0, PT, R10, 0x1, PT ;  /* 0x000000010a00780c */ /* 0x010fc40003f04270 */
[----:B------:R-:W-:Y:S02]  /*3930*/  ISETP.GT.AND P4, PT, R8, 0x1, PT ;  /* 0x000000010800780c */ /* 0x000fe40003f84270 */
[----:B------:R-:W-:Y:S02]  /*3940*/  ISETP.GT.AND P3, PT, R2, 0x1, PT ;  /* 0x000000010200780c */ /* 0x000fe40003f64270 */
[----:B--2---:R-:W-:-:S07]  /*3950*/  ISETP.GT.AND P2, PT, R0, 0x1, PT ;  /* 0x000000010000780c */ /* 0x004fce0003f44270 */
[----:B------:R-:W-:Y:S06]  /*3960*/  @P0 BRA `(.L_x_76) ;  /* 0x0000000000380947 */ /* 0x000fec0003800000 */
        /* <DEDUP_REMOVED lines=14> */
.L_x_76:
[----:B------:R-:W-:Y:S05]  /*3a50*/  BSYNC.RECONVERGENT B0 ;  /* 0x0000000000007941 */ /* 0x000fea0003800200 */
.L_x_75:
[----:B------:R-:W-:Y:S04]  /*3a60*/  BSSY.RECONVERGENT B0, `(.L_x_77) ;  /* 0x0000010000007945 */ /* 0x000fe80003800200 */
[----:B------:R-:W-:Y:S05]  /*3a70*/  @P4 BRA `(.L_x_78) ;  /* 0x0000000000384947 */ /* 0x000fea0003800000 */
[----:B------:R-:W1:Y:S01]  /*3a80*/  LDS.64 R14, [R11+0x4e8] ;  /* 0x0004e8000b0e7984 */ /* 0x000e620000000a00 */
[----:B------:R-:W-:Y:S01]  /*3a90*/  IMAD.MOV.U32 R5, RZ, RZ, 0x1 ;  /* 0x00000001ff057424 */ /* 0x000fe200078e00ff */
[----:B-1---5:R-:W-:Y:S02]  /*3aa0*/  LOP3.LUT R3, R14, R6, RZ, 0x3c, !PT ;  /* 0x000000060e037212 */ /* 0x022fe400078e3cff */
[----:B0-----:R-:W-:Y:S02]  /*3ab0*/  LOP3.LUT R10, R15, R7, RZ, 0x3c, !PT ;  /* 0x000000070f0a7212 */ /* 0x001fe400078e3cff */
        /* <DEDUP_REMOVED lines=10> */
.L_x_78:
[----:B------:R-:W-:Y:S05]  /*3b60*/  BSYNC.RECONVERGENT B0 ;  /* 0x0000000000007941 */ /* 0x000fea0003800200 */
.L_x_77:
[----:B------:R-:W-:Y:S04]  /*3b70*/  BSSY.RECONVERGENT B0, `(.L_x_79) ;  /* 0x0000010000007945 */ /* 0x000fe80003800200 */
[----:B------:R-:W-:Y:S05]  /*3b80*/  @P3 BRA `(.L_x_80) ;  /* 0x0000000000383947 */ /* 0x000fea0003800000 */
[----:B-1----:R-:W1:Y:S01]  /*3b90*/  LDS.64 R8, [R11+0x9d0] ;  /* 0x0009d0000b087984 */ /* 0x002e620000000a00 */
        /* <DEDUP_REMOVED lines=13> */
.L_x_80:
[----:B------:R-:W-:Y:S05]  /*3c70*/  BSYNC.RECONVERGENT B0 ;  /* 0x0000000000007941 */ /* 0x000fea0003800200 */
.L_x_79:
[----:B------:R-:W-:Y:S04]  /*3c80*/  BSSY.RECONVERGENT B0, `(.L_x_81) ;  /* 0x0000010000007945 */ /* 0x000fe80003800200 */
[----:B------:R-:W-:Y:S05]  /*3c90*/  @P2 BRA `(.L_x_82) ;  /* 0x0000000000382947 */ /* 0x000fea0003800000 */
[----:B--2---:R-:W2:Y:S01]  /*3ca0*/  LDS.64 R2, [R11+0xeb8] ;  /* 0x000eb8000b027984 */ /* 0x004ea20000000a00 */
[----:B------:R-:W-:Y:S01]  /*3cb0*/  IMAD.MOV.U32 R9, RZ, RZ, 0x1 ;  /* 0x00000001ff097424 */ /* 0x000fe200078e00ff */
[----:B--2--5:R-:W-:Y:S02]  /*3cc0*/  LOP3.LUT R5, R2, R6, RZ, 0x3c, !PT ;  /* 0x0000000602057212 */ /* 0x024fe400078e3cff */
[----:B-1----:R-:W-:Y:S02]  /*3cd0*/  LOP3.LUT R8, R3, R7, RZ, 0x3c, !PT ;  /* 0x0000000703087212 */ /* 0x002fe400078e3cff */
        /* <DEDUP_REMOVED lines=10> */
.L_x_82:
[----:B------:R-:W-:Y:S05]  /*3d80*/  BSYNC.RECONVERGENT B0 ;  /* 0x0000000000007941 */ /* 0x000fea0003800200 */
.L_x_81:
[----:B------:R-:W-:Y:S01]  /*3d90*/  UISETP.NE.AND UP2, UPT, UR7, 0x4, UPT ;  /* 0x000000040700788c */ /* 0x000fe2000bf45270 */
[----:B--2---:R-:W-:-:S08]  /*3da0*/  IMAD.MOV.U32 R2, RZ, RZ, 0x4 ;  /* 0x00000004ff027424 */ /* 0x004fd000078e00ff */
[----:B------:R-:W-:Y:S05]  /*3db0*/  BRA.U !UP2, `(.L_x_74) ;  /* 0x000000210a9c7547 */ /* 0x000fea000b800000 */
[----:B0-----:R-:W2:Y:S04]  /*3dc0*/  LDL.S8 R10, [R1+0x4] ;  /* 0x00000400010a7983 */ /* 0x001ea80000100200 */
[----:B-1----:R-:W4:Y:S04]  /*3dd0*/  LDL.S8 R8, [R1+0x5] ;  /* 0x0000050001087983 */ /* 0x002f280000100200 */
        /* <DEDUP_REMOVED lines=22> */
.L_x_84:
[----:B------:R-:W-:Y:S05]  /*3f40*/  BSYNC.RECONVERGENT B0 ;  /* 0x0000000000007941 */ /* 0x000fea0003800200 */
.L_x_83:
        /* <DEDUP_REMOVED lines=16> */
.L_x_86:
[----:B------:R-:W-:Y:S05]  /*4050*/  BSYNC.RECONVERGENT B0 ;  /* 0x0000000000007941 */ /* 0x000fea0003800200 */
.L_x_85:
        /* <DEDUP_REMOVED lines=16> */
.L_x_88:
[----:B------:R-:W-:Y:S05]  /*4160*/  BSYNC.RECONVERGENT B0 ;  /* 0x0000000000007941 */ /* 0x000fea0003800200 */
.L_x_87:
        /* <DEDUP_REMOVED lines=16> */
.L_x_90:
[----:B------:R-:W-:Y:S05]  /*4270*/  BSYNC.RECONVERGENT B0 ;  /* 0x0000000000007941 */ /* 0x000fea0003800200 */
.L_x_89:
        /* <DEDUP_REMOVED lines=27> */
.L_x_92:
[----:B------:R-:W-:Y:S05]  /*4430*/  BSYNC.RECONVERGENT B0 ;  /* 0x0000000000007941 */ /* 0x000fea0003800200 */
.L_x_91:
        /* <DEDUP_REMOVED lines=16> */
.L_x_94:
[----:B------:R-:W-:Y:S05]  /*4540*/  BSYNC.RECONVERGENT B0 ;  /* 0x0000000000007941 */ /* 0x000fea0003800200 */
.L_x_93:
        /* <DEDUP_REMOVED lines=16> */
.L_x_96:
[----:B------:R-:W-:Y:S05]  /*4650*/  BSYNC.RECONVERGENT B0 ;  /* 0x0000000000007941 */ /* 0x000fea0003800200 */
.L_x_95:
        /* <DEDUP_REMOVED lines=16> */
.L_x_98:
[----:B------:R-:W-:Y:S05]  /*4760*/  BSYNC.RECONVERGENT B0 ;  /* 0x0000000000007941 */ /* 0x000fea0003800200 */
.L_x_97:
        /* <DEDUP_REMOVED lines=27> */
.L_x_100:
[----:B------:R-:W-:Y:S05]  /*4920*/  BSYNC.RECONVERGENT B0 ;  /* 0x0000000000007941 */ /* 0x000fea0003800200 */
.L_x_99:
        /* <DEDUP_REMOVED lines=16> */
.L_x_102:
[----:B------:R-:W-:Y:S05]  /*4a30*/  BSYNC.RECONVERGENT B0 ;  /* 0x0000000000007941 */ /* 0x000fea0003800200 */
.L_x_101:
        /* <DEDUP_REMOVED lines=16> */
.L_x_104:
[----:B------:R-:W-:Y:S05]  /*4b40*/  BSYNC.RECONVERGENT B0 ;  /* 0x0000000000007941 */ /* 0x000fea0003800200 */
.L_x_103:
        /* <DEDUP_REMOVED lines=16> */
.L_x_106:
[----:B------:R-:W-:Y:S05]  /*4c50*/  BSYNC.RECONVERGENT B0 ;  /* 0x0000000000007941 */ /* 0x000fea0003800200 */
.L_x_105:
        /* <DEDUP_REMOVED lines=27> */
.L_x_108:
[----:B------:R-:W-:Y:S05]  /*4e10*/  BSYNC.RECONVERGENT B0 ;  /* 0x0000000000007941 */ /* 0x000fea0003800200 */
.L_x_107:
        /* <DEDUP_REMOVED lines=16> */
.L_x_110:
[----:B------:R-:W-:Y:S05]  /*4f20*/  BSYNC.RECONVERGENT B0 ;  /* 0x0000000000007941 */ /* 0x000fea0003800200 */
.L_x_109:
        /* <DEDUP_REMOVED lines=16> */
.L_x_112:
[----:B------:R-:W-:Y:S05]  /*5030*/  BSYNC.RECONVERGENT B0 ;  /* 0x0000000000007941 */ /* 0x000fea0003800200 */
.L_x_111:
        /* <DEDUP_REMOVED lines=16> */
.L_x_114:
[----:B------:R-:W-:Y:S05]  /*5140*/  BSYNC.RECONVERGENT B0 ;  /* 0x0000000000007941 */ /* 0x000fea0003800200 */
.L_x_113:
        /* <DEDUP_REMOVED lines=27> */
.L_x_116:
[----:B------:R-:W-:Y:S05]  /*5300*/  BSYNC.RECONVERGENT B0 ;  /* 0x0000000000007941 */ /* 0x000fea0003800200 */
.L_x_115:
        /* <DEDUP_REMOVED lines=16> */
.L_x_118:
[----:B------:R-:W-:Y:S05]  /*5410*/  BSYNC.RECONVERGENT B0 ;  /* 0x0000000000007941 */ /* 0x000fea0003800200 */
.L_x_117:
        /* <DEDUP_REMOVED lines=16> */
.L_x_120:
[----:B------:R-:W-:Y:S05]  /*5520*/  BSYNC.RECONVERGENT B0 ;  /* 0x0000000000007941 */ /* 0x000fea0003800200 */
.L_x_119:
        /* <DEDUP_REMOVED lines=16> */
.L_x_122:
[----:B------:R-:W-:Y:S05]  /*5630*/  BSYNC.RECONVERGENT B0 ;  /* 0x0000000000007941 */ /* 0x000fea0003800200 */
.L_x_121:
        /* <DEDUP_REMOVED lines=27> */
.L_x_124:
[----:B------:R-:W-:Y:S05]  /*57f0*/  BSYNC.RECONVERGENT B0 ;  /* 0x0000000000007941 */ /* 0x000fea0003800200 */
.L_x_123:
        /* <DEDUP_REMOVED lines=16> */
.L_x_126:
[----:B------:R-:W-:Y:S05]  /*5900*/  BSYNC.RECONVERGENT B0 ;  /* 0x0000000000007941 */ /* 0x000fea0003800200 */
.L_x_125:
        /* <DEDUP_REMOVED lines=16> */
.L_x_128:
[----:B------:R-:W-:Y:S05]  /*5a10*/  BSYNC.RECONVERGENT B0 ;  /* 0x0000000000007941 */ /* 0x000fea0003800200 */
.L_x_127:
        /* <DEDUP_REMOVED lines=16> */
.L_x_130:
[----:B------:R-:W-:Y:S05]  /*5b20*/  BSYNC.RECONVERGENT B0 ;  /* 0x0000000000007941 */ /* 0x000fea0003800200 */
.L_x_129:
        /* <DEDUP_REMOVED lines=27> */
.L_x_132:
[----:B------:R-:W-:Y:S05]  /*5ce0*/  BSYNC.RECONVERGENT B0 ;  /* 0x0000000000007941 */ /* 0x000fea0003800200 */
.L_x_131:
        /* <DEDUP_REMOVED lines=16> */
.L_x_134:
[----:B------:R-:W-:Y:S05]  /*5df0*/  BSYNC.RECONVERGENT B0 ;  /* 0x0000000000007941 */ /* 0x000fea0003800200 */
.L_x_133:
        /* <DEDUP_REMOVED lines=16> */
.L_x_136:
[----:B------:R-:W-:Y:S05]  /*5f00*/  BSYNC.RECONVERGENT B0 ;  /* 0x0000000000007941 */ /* 0x000fea0003800200 */
.L_x_135:
[----:B------:R-:W-:Y:S01]  /*5f10*/  BSSY.RECONVERGENT B0, `(.L_x_74) ;  /* 0x0000011000007945 */ /* 0x000fe20003800200 */
[----:B--2---:R-:W-:-:S03]  /*5f20*/  IMAD.MOV.U32 R2, RZ, RZ, 0x20 ;  /* 0x00000020ff027424 */ /* 0x004fc600078e00ff */
        /* <DEDUP_REMOVED lines=15> */
.L_x_137:
[----:B------:R-:W-:Y:S05]  /*6020*/  BSYNC.RECONVERGENT B0 ;  /* 0x0000000000007941 */ /* 0x000fea0003800200 */
.L_x_74:
[----:B------:R-:W-:-:S13]  /*6030*/  ISETP.NE.AND P2, PT, RZ, UR5, PT ;  /* 0x00000005ff007c0c */ /* 0x000fda000bf45270 */
[----:B------:R-:W-:Y:S05]  /*6040*/  @!P2 BRA `(.L_x_138) ;  /* 0x0000000000fca947 */ /* 0x000fea0003800000 */
[----:B0123--:R-:W-:-:S05]  /*6050*/  IMAD.IADD R0, R1, 0x1, R2 ;  /* 0x0000000101007824 */ /* 0x00ffca00078e0202 */
        /* <DEDUP_REMOVED lines=19> */
.L_x_140:
[----:B------:R-:W-:Y:S05]  /*6190*/  BSYNC.RECONVERGENT B0 ;  /* 0x0000000000007941 */ /* 0x000fea0003800200 */
.L_x_139:
        /* <DEDUP_REMOVED lines=20> */
.L_x_142:
[----:B------:R-:W-:Y:S05]  /*62e0*/  BSYNC.RECONVERGENT B0 ;  /* 0x0000000000007941 */ /* 0x000fea0003800200 */
.L_x_141:
[----:B------:R-:W-:-:S09]  /*62f0*/  UISETP.NE.AND UP2, UPT, UR5, 0x2, UPT ;  /* 0x000000020500788c */ /* 0x000fd2000bf45270 */
[----:B------:R-:W-:Y:S05]  /*6300*/  BRA.U !UP2, `(.L_x_138) ;  /* 0x000000010a4c7547 */ /* 0x000fea000b800000 */
[----:B------:R-:W2:Y:S01]  /*6310*/  LDL.S8 R10, [R0+0x2] ;  /* 0x00000200000a7983 */ /* 0x000ea20000100200 */
[----:B------:R-:W-:Y:S01]  /*6320*/  BSSY.RECONVERGENT B0, `(.L_x_138) ;  /* 0x0000011000007945 */ /* 0x000fe20003800200 */
[----:B--2---:R-:W-:-:S13]  /*6330*/  ISETP.GT.AND P0, PT, R10, 0x1, PT ;  /* 0x000000010a00780c */ /* 0x004fda0003f04270 */
[----:B------:R-:W-:Y:S05]  /*6340*/  @P0 BRA `(.L_x_143) ;  /* 0x0000000000380947 */ /* 0x000fea0003800000 */
[----:B01----:R-:W0:Y:S01]  /*6350*/  LDS.64 R2, [R2+0x9d0] ;  /* 0x0009d00002027984 */ /* 0x003e220000000a00 */
        /* <DEDUP_REMOVED lines=13> */
.L_x_143:
[----:B------:R-:W-:Y:S05]  /*6430*/  BSYNC.RECONVERGENT B0 ;  /* 0x0000000000007941 */ /* 0x000fea0003800200 */
.L_x_138:
[----:B----4-:R-:W-:Y:S01]  /*6440*/  IADD3 R12, P0, PT, R12, 0x8, RZ ;  /* 0x000000080c0c7810 */ /* 0x010fe20007f1e0ff */
[----:B------:R-:W-:-:S04]  /*6450*/  VIADD R11, R11, 0x8 ;  /* 0x000000080b0b7836 */ /* 0x000fc80000000000 */
[----:B------:R-:W-:Y:S01]  /*6460*/  IMAD.X R13, RZ, RZ, R13, P0 ;  /* 0x000000ffff0d7224 */ /* 0x000fe200000e060d */
[----:B------:R-:W-:Y:S07]  /*6470*/  BRA.U UP1, `(.L_x_144) ;  /* 0xffffffd501007547 */ /* 0x000fee000b83ffff */
[----:B------:R-:W4:Y:S01]  /*6480*/  LDC R15, c[0x0][0x390] ;  /* 0x0000e400ff0f7b82 */ /* 0x000f220000000800 */
[----:B------:R-:W-:Y:S01]  /*6490*/  UMOV UR4, URZ ;  /* 0x000000ff00047c82 */ /* 0x000fe20008000000 */
[----:B-1----:R-:W-:Y:S02]  /*64a0*/  LOP3.LUT R8, R4, 0x1f, RZ, 0xc0, !PT ;  /* 0x0000001f04087812 */ /* 0x002fe400078ec0ff */
[----:B------:R-:W-:Y:S02]  /*64b0*/  SHF.R.U32.HI R17, RZ, 0x5, R4 ;  /* 0x00000005ff117819 */ /* 0x000fe40000011604 */
[----:B----4-:R-:W-:-:S13]  /*64c0*/  ISETP.GE.U32.AND P0, PT, R15, 0x4, PT ;  /* 0x000000040f00780c */ /* 0x010fda0003f06070 */
[----:B------:R-:W-:Y:S05]  /*64d0*/  @!P0 BRA `(.L_x_145) ;  /* 0x0000001400f48947 */ /* 0x000fea0003800000 */
[----:B------:R-:W-:Y:S01]  /*64e0*/  ISETP.GE.U32.AND P1, PT, R4, R15, PT ;  /* 0x0000000f0400720c */ /* 0x000fe20003f26070 */
[----:B0-23--:R-:W2:Y:S03]  /*64f0*/  LDL.U8 R0, [R1] ;  /* 0x0000000001007983 */ /* 0x00dea60000100000 */
[----:B------:R-:W-:Y:S01]  /*6500*/  ISETP.EQ.AND P1, PT, R8, RZ, !P1 ;  /* 0x000000ff0800720c */ /* 0x000fe20004f22270 */
[C---:B------:R-:W-:Y:S01]  /*6510*/  VIADD R3, R15.reuse, 0xffffffff ;  /* 0xffffffff0f037836 */ /* 0x040fe20000000000 */
[----:B------:R-:W3:Y:S01]  /*6520*/  LDL.U8 R5, [R1+0x1] ;  /* 0x0000010001057983 */ /* 0x000ee20000100000 */
[----:B------:R-:W-:-:S03]  /*6530*/  VIADD R9, R15, 0xfffffffe ;  /* 0xfffffffe0f097836 */ /* 0x000fc60000000000 */
[----:B------:R-:W4:Y:S07]  /*6540*/  LDL.U8 R14, [R1+0x2] ;  /* 0x00000200010e7983 */ /* 0x000f2e0000100000 */
[----:B-----5:R-:W0:Y:S02]  /*6550*/  @P1 LDC.64 R6, c[0x0][0x388] ;  /* 0x0000e200ff061b82 */ /* 0x020e240000000a00 */
[----:B0-----:R-:W-:-:S06]  /*6560*/  @P1 IMAD.WIDE.U32 R6, R3, 0x8, R6 ;  /* 0x0000000803061825 */ /* 0x001fcc00078e0006 */
[----:B------:R-:W3:Y:S01]  /*6570*/  @P1 LDG.E.64 R6, desc[UR8][R6.64] ;  /* 0x0000000806061981 */ /* 0x000ee2000c1e1b00 */
[----:B------:R-:W-:-:S04]  /*6580*/  ISETP.GT.U32.AND P0, PT, R3, R4, PT ;  /* 0x000000040300720c */ /* 0x000fc80003f04070 */
[----:B------:R-:W-:-:S13]  /*6590*/  ISETP.NE.OR P0, PT, R8, RZ, !P0 ;  /* 0x000000ff0800720c */ /* 0x000fda0004705670 */
[----:B------:R-:W0:Y:S02]  /*65a0*/  @!P0 LDC.64 R10, c[0x0][0x388] ;  /* 0x0000e200ff0a8b82 */ /* 0x000e240000000a00 */
[----:B0-----:R-:W-:Y:S01]  /*65b0*/  @!P0 IMAD.WIDE.U32 R10, R9, 0x8, R10 ;  /* 0x00000008090a8825 */ /* 0x001fe200078e000a */
[----:B--2---:R-:W-:-:S13]  /*65c0*/  ISETP.NE.AND P3, PT, R0, 0x1, PT ;  /* 0x000000010000780c */ /* 0x004fda0003f65270 */
[----:B------:R-:W-:Y:S01]  /*65d0*/  VOTE.ANY R0, PT, !P3 ;  /* 0x0000000000007806 */ /* 0x000fe200058e0100 */
[----:B---3--:R-:W-:-:S05]  /*65e0*/  @P1 IMAD.WIDE.U32 R2, R17, 0x4, R6 ;  /* 0x0000000411021825 */ /* 0x008fca00078e0006 */
[----:B------:R0:W-:Y:S04]  /*65f0*/  @P1 STG.E desc[UR8][R2.64], R0 ;  /* 0x0000000002001986 */ /* 0x0001e8000c101908 */
[----:B------:R-:W2:Y:S01]  /*6600*/  @!P0 LDG.E.64 R10, desc[UR8][R10.64] ;  /* 0x000000080a0a8981 */ /* 0x000ea2000c1e1b00 */
[----:B------:R-:W-:-:S04]  /*6610*/  ISETP.GT.U32.AND P1, PT, R9, R4, PT ;  /* 0x000000040900720c */ /* 0x000fc80003f24070 */
[----:B------:R-:W-:Y:S02]  /*6620*/  ISETP.NE.OR P1, PT, R8, RZ, !P1 ;  /* 0x000000ff0800720c */ /* 0x000fe40004f25670 */
[----:B------:R-:W-:-:S11]  /*6630*/  ISETP.NE.AND P3, PT, R5, 0x1, PT ;  /* 0x000000010500780c */ /* 0x000fd60003f65270 */
[----:B------:R-:W1:Y:S01]  /*6640*/  @!P1 LDC.64 R12, c[0x0][0x388] ;  /* 0x0000e200ff0c9b82 */ /* 0x000e620000000a00 */
[----:B------:R-:W-:Y:S01]  /*6650*/  VIADD R9, R15, 0xfffffffd ;  /* 0xfffffffd0f097836 */ /* 0x000fe20000000000 */
[----:B------:R-:W-:-:S03]  /*6660*/  VOTE.ANY R5, PT, !P3 ;  /* 0x0000000000057806 */ /* 0x000fc600058e0100 */
[----:B-1----:R-:W-:-:S04]  /*6670*/  @!P1 IMAD.WIDE.U32 R12, R9, 0x8, R12 ;  /* 0x00000008090c9825 */ /* 0x002fc800078e000c */
[----:B--2---:R-:W-:-:S05]  /*6680*/  @!P0 IMAD.WIDE.U32 R6, R17, 0x4, R10 ;  /* 0x0000000411068825 */ /* 0x004fca00078e000a */
[----:B------:R1:W-:Y:S04]  /*6690*/  @!P0 STG.E desc[UR8][R6.64], R5 ;  /* 0x0000000506008986 */ /* 0x0003e8000c101908 */
[----:B------:R-:W2:Y:S01]  /*66a0*/  @!P1 LDG.E.64 R12, desc[UR8][R12.64] ;  /* 0x000000080c0c9981 */ /* 0x000ea2000c1e1b00 */
[----:B------:R-:W-:-:S04]  /*66b0*/  ISETP.GT.U32.AND P0, PT, R9, R4, PT ;  /* 0x000000040900720c */ /* 0x000fc80003f04070 */
[----:B------:R-:W-:Y:S02]  /*66c0*/  ISETP.NE.OR P0, PT, R8, RZ, !P0 ;  /* 0x000000ff0800720c */ /* 0x000fe40004705670 */
[----:B----4-:R-:W-:Y:S02]  /*66d0*/  ISETP.NE.AND P3, PT, R14, 0x1, PT ;  /* 0x000000010e00780c */ /* 0x010fe40003f65270 */
[----:B------:R-:W3:Y:S09]  /*66e0*/  LDL.U8 R14, [R1+0x3] ;  /* 0x00000300010e7983 */ /* 0x000ef20000100000 */
[----:B------:R-:W4:Y:S01]  /*66f0*/  @!P0 LDC.64 R10, c[0x0][0x388] ;  /* 0x0000e200ff0a8b82 */ /* 0x000f220000000a00 */
[----:B------:R-:W-:Y:S01]  /*6700*/  @!P0 VIADD R9, R15, 0xfffffffc ;  /* 0xfffffffc0f098836 */ /* 0x000fe20000000000 */
[----:B0-----:R-:W-:-:S03]  /*6710*/  VOTE.ANY R0, PT, !P3 ;  /* 0x0000000000007806 */ /* 0x001fc600058e0100 */
[----:B----4-:R-:W-:-:S04]  /*6720*/  @!P0 IMAD.WIDE.U32 R10, R9, 0x8, R10 ;  /* 0x00000008090a8825 */ /* 0x010fc800078e000a */
[----:B--2---:R-:W-:-:S05]  /*6730*/  @!P1 IMAD.WIDE.U32 R2, R17, 0x4, R12 ;  /* 0x0000000411029825 */ /* 0x004fca00078e000c */
[----:B------:R4:W-:Y:S04]  /*6740*/  @!P1 STG.E desc[UR8][R2.64], R0 ;  /* 0x0000000002009986 */ /* 0x0009e8000c101908 */
[----:B------:R-:W2:Y:S01]  /*6750*/  @!P0 LDG.E.64 R10, desc[UR8][R10.64] ;  /* 0x000000080a0a8981 */ /* 0x000ea2000c1e1b00 */
[----:B---3--:R-:W-:-:S13]  /*6760*/  ISETP.NE.AND P1, PT, R14, 0x1, PT ;  /* 0x000000010e00780c */ /* 0x008fda0003f25270 */
[----:B-1----:R-:W-:Y:S01]  /*6770*/  VOTE.ANY R5, PT, !P1 ;  /* 0x0000000000057806 */ /* 0x002fe200048e0100 */
[----:B------:R-:W-:Y:S01]  /*6780*/  UISETP.NE.AND UP0, UPT, UR7, 0x4, UPT ;  /* 0x000000040700788c */ /* 0x000fe2000bf05270 */
[----:B------:R-:W-:Y:S01]  /*6790*/  UMOV UR4, 0x4 ;  /* 0x0000000400047882 */ /* 0x000fe20000000000 */
[----:B--2---:R-:W-:-:S05]  /*67a0*/  @!P0 IMAD.WIDE.U32 R6, R17, 0x4, R10 ;  /* 0x0000000411068825 */ /* 0x004fca00078e000a */
[----:B------:R4:W-:Y:S02]  /*67b0*/  @!P0 STG.E desc[UR8][R6.64], R5 ;  /* 0x0000000506008986 */ /* 0x0009e4000c101908 */
[----:B------:R-:W-:Y:S05]  /*67c0*/  BRA.U !UP0, `(.L_x_145) ;  /* 0x0000001508387547 */ /* 0x000fea000b800000 */
[----:B----4-:R-:W-:Y:S01]  /*67d0*/  VIADD R3, R15, 0xfffffffc ;  /* 0xfffffffc0f037836 */ /* 0x010fe20000000000 */
[----:B------:R-:W2:Y:S04]  /*67e0*/  LDL.U8 R0, [R1+0x4] ;  /* 0x0000040001007983 */ /* 0x000ea80000100000 */
[----:B------:R-:W-:Y:S01]  /*67f0*/  ISETP.GT.U32.AND P1, PT, R3, R4, PT ;  /* 0x000000040300720c */ /* 0x000fe20003f24070 */
[----:B------:R-:W3:Y:S03]  /*6800*/  LDL.U8 R5, [R1+0x5] ;  /* 0x0000050001057983 */ /* 0x000ee60000100000 */
[----:B------:R-:W-:Y:S01]  /*6810*/  ISETP.NE.OR P1, PT, R8, RZ, !P1 ;  /* 0x000000ff0800720c */ /* 0x000fe20004f25670 */
[C---:B------:R-:W-:Y:S01]  /*6820*/  VIADD R9, R15.reuse, 0xfffffffa ;  /* 0xfffffffa0f097836 */ /* 0x040fe20000000000 */
[----:B------:R-:W4:Y:S11]  /*6830*/  LDL.U8 R14, [R1+0x6] ;  /* 0x00000600010e7983 */ /* 0x000f360000100000 */
[----:B------:R-:W0:Y:S01]  /*6840*/  @!P1 LDC.64 R6, c[0x0][0x388] ;  /* 0x0000e200ff069b82 */ /* 0x000e220000000a00 */
[----:B------:R-:W-:-:S04]  /*6850*/  VIADD R3, R15, 0xfffffffb ;  /* 0xfffffffb0f037836 */ /* 0x000fc80000000000 */
[----:B0-----:R-:W-:-:S06]  /*6860*/  @!P1 IMAD.WIDE.U32 R6, R3, 0x8, R6 ;  /* 0x0000000803069825 */ /* 0x001fcc00078e0006 */
[----:B------:R-:W5:Y:S01]  /*6870*/  @!P1 LDG.E.64 R6, desc[UR8][R6.64] ;  /* 0x0000000806069981 */ /* 0x000f62000c1e1b00 */
[----:B------:R-:W-:-:S04]  /*6880*/  ISETP.GT.U32.AND P0, PT, R3, R4, PT ;  /* 0x000000040300720c */ /* 0x000fc80003f04070 */
[----:B------:R-:W-:-:S13]  /*6890*/  ISETP.NE.OR P0, PT, R8, RZ, !P0 ;  /* 0x000000ff0800720c */ /* 0x000fda0004705670 */
[----:B------:R-:W0:Y:S02]  /*68a0*/  @!P0 LDC.64 R10, c[0x0][0x388] ;  /* 0x0000e200ff0a8b82 */ /* 0x000e240000000a00 */
[----:B0-----:R-:W-:Y:S01]  /*68b0*/  @!P0 IMAD.WIDE.U32 R10, R9, 0x8, R10 ;  /* 0x00000008090a8825 */ /* 0x001fe200078e000a */
[----:B--2---:R-:W-:-:S13]  /*68c0*/  ISETP.NE.AND P3, PT, R0, 0x1, PT ;  /* 0x000000010000780c */ /* 0x004fda0003f65270 */
[----:B------:R-:W-:Y:S01]  /*68d0*/  VOTE.ANY R0, PT, !P3 ;  /* 0x0000000000007806 */ /* 0x000fe200058e0100 */
[----:B-----5:R-:W-:-:S05]  /*68e0*/  @!P1 IMAD.WIDE.U32 R2, R17, 0x4, R6 ;  /* 0x0000000411029825 */ /* 0x020fca00078e0006 */
[----:B------:R0:W-:Y:S04]  /*68f0*/  @!P1 STG.E desc[UR8][R2.64], R0 ;  /* 0x0000000002009986 */ /* 0x0001e8000c101908 */
[----:B------:R-:W2:Y:S01]  /*6900*/  @!P0 LDG.E.64 R10, desc[UR8][R10.64] ;  /* 0x000000080a0a8981 */ /* 0x000ea2000c1e1b00 */
[----:B------:R-:W-:-:S04]  /*6910*/  ISETP.GT.U32.AND P1, PT, R9, R4, PT ;  /* 0x000000040900720c */ /* 0x000fc80003f24070 */
[----:B------:R-:W-:Y:S02]  /*6920*/  ISETP.NE.OR P1, PT, R8, RZ, !P1 ;  /* 0x000000ff0800720c */ /* 0x000fe40004f25670 */
[----:B---3--:R-:W-:-:S11]  /*6930*/  ISETP.NE.AND P3, PT, R5, 0x1, PT ;  /* 0x000000010500780c */ /* 0x008fd60003f65270 */
        /* <DEDUP_REMOVED lines=25> */
[----:B0-----:R-:W-:Y:S01]  /*6ad0*/  VIADD R3, R15, 0xfffffff8 ;  /* 0xfffffff80f037836 */ /* 0x001fe20000000000 */
        /* <DEDUP_REMOVED lines=282> */
[----:B------:R-:W-:Y:S01]  /*7c80*/  UMOV UR4, 0x20 ;  /* 0x0000002000047882 */ /* 0x000fe20000000000 */
[----:B--2---:R-:W-:-:S05]  /*7c90*/  @!P0 IMAD.WIDE.U32 R6, R17, 0x4, R10 ;  /* 0x0000000411068825 */ /* 0x004fca00078e000a */
[----:B------:R0:W-:Y:S02]  /*7ca0*/  @!P0 STG.E desc[UR8][R6.64], R5 ;  /* 0x0000000506008986 */ /* 0x0001e4000c101908 */
.L_x_145:
[----:B------:R-:W-:Y:S05]  /*7cb0*/  @!P2 EXIT ;  /* 0x000000000000a94d */ /* 0x000fea0003800000 */
[----:B------:R-:W-:Y:S01]  /*7cc0*/  VIADD R15, R15, -UR4 ;  /* 0x800000040f0f7c36 */ /* 0x000fe20008000000 */
[----:B------:R-:W-:Y:S01]  /*7cd0*/  UIADD3 UR6, UPT, UPT, -UR5, URZ, URZ ;  /* 0x000000ff05067290 */ /* 0x000fe2000fffe1ff */
[----:B0-234-:R-:W-:-:S11]  /*7ce0*/  VIADD R0, R1, UR4 ;  /* 0x0000000401007c36 */ /* 0x01dfd60008000000 */
.L_x_146:
[----:B------:R-:W-:Y:S01]  /*7cf0*/  ISETP.GT.U32.AND P0, PT, R15, R4, PT ;  /* 0x000000040f00720c */ /* 0x000fe20003f04070 */
[----:B0-----:R0:W2:Y:S03]  /*7d00*/  LDL.U8 R5, [R0] ;  /* 0x0000000000057983 */ /* 0x0010a60000100000 */
[----:B------:R-:W-:-:S13]  /*7d10*/  ISETP.NE.OR P0, PT, R8, RZ, !P0 ;  /* 0x000000ff0800720c */ /* 0x000fda0004705670 */
[----:B------:R-:W1:Y:S01]  /*7d20*/  @!P0 LDC.64 R2, c[0x0][0x388] ;  /* 0x0000e200ff028b82 */ /* 0x000e620000000a00 */
[----:B------:R-:W-:-:S04]  /*7d30*/  VIADD R15, R15, 0xffffffff ;  /* 0xffffffff0f0f7836 */ /* 0x000fc80000000000 */
[----:B-1----:R-:W-:-:S06]  /*7d40*/  @!P0 IMAD.WIDE.U32 R2, R15, 0x8, R2 ;  /* 0x000000080f028825 */ /* 0x002fcc00078e0002 */
[----:B------:R-:W3:Y:S01]  /*7d50*/  @!P0 LDG.E.64 R2, desc[UR8][R2.64] ;  /* 0x0000000802028981 */ /* 0x000ee2000c1e1b00 */
[----:B------:R-:W-:-:S04]  /*7d60*/  UIADD3 UR6, UPT, UPT, UR6, 0x1, URZ ;  /* 0x0000000106067890 */ /* 0x000fc8000fffe0ff */
[----:B------:R-:W-:Y:S01]  /*7d70*/  UISETP.NE.AND UP0, UPT, UR6, URZ, UPT ;  /* 0x000000ff0600728c */ /* 0x000fe2000bf05270 */
[----:B0-----:R-:W-:Y:S01]  /*7d80*/  VIADD R0, R0, 0x1 ;  /* 0x0000000100007836 */ /* 0x001fe20000000000 */
[----:B--2---:R-:W-:-:S13]  /*7d90*/  ISETP.NE.AND P1, PT, R5, 0x1, PT ;  /* 0x000000010500780c */ /* 0x004fda0003f25270 */
[----:B------:R-:W-:Y:S01]  /*7da0*/  VOTE.ANY R5, PT, !P1 ;  /* 0x0000000000057806 */ /* 0x000fe200048e0100 */
[----:B---3-5:R-:W-:-:S05]  /*7db0*/  @!P0 IMAD.WIDE.U32 R6, R17, 0x4, R2 ;  /* 0x0000000411068825 */ /* 0x028fca00078e0002 */
[----:B------:R0:W-:Y:S01]  /*7dc0*/  @!P0 STG.E desc[UR8][R6.64], R5 ;  /* 0x0000000506008986 */ /* 0x0001e2000c101908 */
[----:B------:R-:W-:Y:S05]  /*7dd0*/  BRA.U UP0, `(.L_x_146) ;  /* 0xfffffffd00c47547 */ /* 0x000fea000b83ffff */
[----:B------:R-:W-:Y:S05]  /*7de0*/  EXIT ;  /* 0x000000000000794d */ /* 0x000fea0003800000 */
        .weak           $__internal_0_$__cuda_sm20_div_u16
        .type           $__internal_0_$__cuda_sm20_div_u16,@function
        .size           $__internal_0_$__cuda_sm20_div_u16,(.L_x_234 - $__internal_0_$__cuda_sm20_div_u16)
$__internal_0_$__cuda_sm20_div_u16:
[----:B------:R-:W0:Y:S01]  /*7df0*/  I2F.U16 R8, R7 ;  /* 0x0000000700087306 */ /* 0x000e220000101000 */
[----:B------:R-:W-:Y:S01]  /*7e00*/  IMAD.MOV.U32 R9, RZ, RZ, 0x4b800000 ;  /* 0x4b800000ff097424 */ /* 0x000fe200078e00ff */
[----:B------:R-:W-:Y:S02]  /*7e10*/  I2FP.F32.U32.RZ R6, R6 ;  /* 0x0000000600067245 */ /* 0x000fe4000020d000 */
[C---:B0-----:R-:W-:Y:S02]  /*7e20*/  FSETP.GEU.AND P1, PT, |R8|.reuse, 1.175494350822287508e-38, PT ;  /* 0x008000000800780b */ /* 0x041fe40003f2e200 */
[----:B------:R-:W-:Y:S02]  /*7e30*/  FSETP.GT.AND P0, PT, |R8|, 8.50705917302346158658e+37, PT ;  /* 0x7e8000000800780b */ /* 0x000fe40003f04200 */
[----:B------:R-:W-:-:S04]  /*7e40*/  FSEL R9, R9, 1, !P1 ;  /* 0x3f80000009097808 */ /* 0x000fc80004800000 */
[----:B------:R-:W-:Y:S02]  /*7e50*/  FSEL R9, R9, 0.25, !P0 ;  /* 0x3e80000009097808 */ /* 0x000fe40004000000 */
[----:B------:R-:W-:Y:S01]  /*7e60*/  ISETP.NE.U32.AND P0, PT, R7, RZ, PT ;  /* 0x000000ff0700720c */ /* 0x000fe20003f05070 */
[----:B------:R-:W-:Y:S02]  /*7e70*/  IMAD.MOV.U32 R7, RZ, RZ, 0x0 ;  /* 0x00000000ff077424 */ /* 0x000fe400078e00ff */
[----:B------:R-:W-:-:S06]  /*7e80*/  FMUL R8, R8, R9 ;  /* 0x0000000908087220 */ /* 0x000fcc0000400000 */
[----:B------:R-:W0:Y:S02]  /*7e90*/  MUFU.RCP R8, R8 ;  /* 0x0000000800087308 */ /* 0x000e240000001000 */
[----:B0-----:R-:W-:-:S04]  /*7ea0*/  FMUL R9, R9, R8 ;  /* 0x0000000809097220 */ /* 0x001fc80000400000 */
[----:B------:R-:W-:-:S04]  /*7eb0*/  VIADD R9, R9, 0x2 ;  /* 0x0000000209097836 */ /* 0x000fc80000000000 */
[----:B------:R-:W-:Y:S01]  /*7ec0*/  FMUL.RZ R9, R6, R9 ;  /* 0x0000000906097220 */ /* 0x000fe2000040c000 */
[----:B------:R-:W-:-:S05]  /*7ed0*/  IMAD.MOV.U32 R6, RZ, RZ, R11 ;  /* 0x000000ffff067224 */ /* 0x000fca00078e000b */
[----:B------:R-:W0:Y:S02]  /*7ee0*/  F2I.U32.TRUNC.NTZ R9, R9 ;  /* 0x0000000900097305 */ /* 0x000e24000020f000 */
[----:B0-----:R-:W-:Y:S01]  /*7ef0*/  LOP3.LUT R10, R9, 0xffff, RZ, 0xc0, !PT ;  /* 0x0000ffff090a7812 */ /* 0x001fe200078ec0ff */
[----:B------:R-:W-:Y:S01]  /*7f00*/  @!P0 IMAD.MOV.U32 R10, RZ, RZ, -0x1 ;  /* 0xffffffffff0a8424 */ /* 0x000fe200078e00ff */
[----:B------:R-:W-:Y:S06]  /*7f10*/  RET.REL.NODEC R6 `(_Z11Hamming2GPUP11BitSequenceILy10000EEPPjjj) ;  /* 0xffffff8006387950 */ /* 0x000fec0003c3ffff */
.L_x_147:
[----:B------:R-:W-:-:S00]  /*7f20*/  BRA `(.L_x_147) ;  /* 0xfffffffc00fc7947 */ /* 0x000fc0000383ffff */
[----:B------:R-:W-:-:S00]  /*7f30*/  NOP ;  /* 0x0000000000007918 */ /* 0x000fc00000000000 */
        /* <DEDUP_REMOVED lines=12> */
.L_x_234:


//--------------------- .text._Z15Hamming2GPUFastP11BitSequenceILy10000EEPPjjj --------------------------
	.section	.text._Z15Hamming2GPUFastP11BitSequenceILy10000EEPPjjj,"ax",@progbits
	.align	128
        .global         _Z15Hamming2GPUFastP11BitSequenceILy10000EEPPjjj
        .type           _Z15Hamming2GPUFastP11BitSequenceILy10000EEPPjjj,@function
        .size           _Z15Hamming2GPUFastP11BitSequenceILy10000EEPPjjj,(.L_x_235 - _Z15Hamming2GPUFastP11BitSequenceILy10000EEPPjjj)
        .other          _Z15Hamming2GPUFastP11BitSequenceILy10000EEPPjjj,@"STO_CUDA_ENTRY STV_DEFAULT"
_Z15Hamming2GPUFastP11BitSequenceILy10000EEPPjjj:
.text._Z15Hamming2GPUFastP11BitSequenceILy10000EEPPjjj:
[----:B------:R-:W-:Y:S01]  /*0000*/  LDC R1, c[0x0][0x37c] ;  /* 0x0000df00ff017b82 */ /* 0x000fe20000000800 */
[----:B------:R-:W0:Y:S07]  /*0010*/  S2R R0, SR_TID.X ;  /* 0x0000000000007919 */ /* 0x000e2e0000002100 */
[----:B------:R-:W0:Y:S01]  /*0020*/  S2UR UR4, SR_CTAID.X ;  /* 0x00000000000479c3 */ /* 0x000e220000002500 */
[----:B------:R-:W1:Y:S01]  /*0030*/  LDCU UR5, c[0x0][0x394] ;  /* 0x00007280ff0577ac */ /* 0x000e620008000800 */
[----:B------:R-:W-:-:S06]  /*0040*/  MOV R9, 0xa0 ;  /* 0x000000a000097802 */ /* 0x000fcc0000000f00 */
[----:B------:R-:W0:Y:S02]  /*0050*/  LDC R5, c[0x0][0x360] ;  /* 0x0000d800ff057b82 */ /* 0x000e240000000800 */
[C---:B0-----:R-:W-:Y:S01]  /*0060*/  IMAD R4, R5.reuse, UR4, R0 ;  /* 0x0000000405047c24 */ /* 0x041fe2000f8e0200 */
[----:B------:R-:W-:-:S03]  /*0070*/  LOP3.LUT R2, R5, 0xffff, RZ, 0xc0, !PT ;  /* 0x0000ffff05027812 */ /* 0x000fc600078ec0ff */
[----:B-1----:R-:W-:-:S07]  /*0080*/  VIADD R4, R4, UR5 ;  /* 0x0000000504047c36 */ /* 0x002fce0008000000 */
[----:B------:R-:W-:Y:S05]  /*0090*/  CALL.REL.NOINC `($__internal_1_$__cuda_sm20_div_u16) ;  /* 0x0000004c00707944 */ /* 0x000fea0003c00000 */
[----:B------:R-:W0:Y:S01]  /*00a0*/  LDC.64 R2, c[0x0][0x380] ;  /* 0x0000e000ff027b82 */ /* 0x000e220000000a00 */
[----:B------:R-:W-:Y:S01]  /*00b0*/  VIADD R6, R8, 0x1 ;  /* 0x0000000108067836 */ /* 0x000fe20000000000 */
[C---:B------:R-:W-:Y:S01]  /*00c0*/  PRMT R9, R5.reuse, 0x9910, RZ ;  /* 0x0000991005097816 */ /* 0x040fe200000000ff */
[----:B------:R-:W-:Y:S01]  /*00d0*/  IMAD.IADD R8, R0, 0x1, R5 ;  /* 0x0000000100087824 */ /* 0x000fe200078e0205 */
[----:B------:R-:W1:Y:S01]  /*00e0*/  LDCU.64 UR6, c[0x0][0x358] ;  /* 0x00006b00ff0677ac */ /* 0x000e620008000a00 */
[C-C-:B------:R-:W-:Y:S01]  /*00f0*/  IMAD R10, R5.reuse, 0x2, R0.reuse ;  /* 0x00000002050a7824 */ /* 0x140fe200078e0200 */
[----:B------:R-:W-:Y:S01]  /*0100*/  LOP3.LUT R7, R6, 0xffff, RZ, 0xc0, !PT ;  /* 0x0000ffff06077812 */ /* 0x000fe200078ec0ff */
[----:B------:R-:W-:Y:S01]  /*0110*/  IMAD R12, R5, 0x3, R0 ;  /* 0x00000003050c7824 */ /* 0x000fe200078e0200 */
[----:B------:R-:W-:Y:S01]  /*0120*/  PRMT R6, R0, 0x7610, R6 ;  /* 0x0000761000067816 */ /* 0x000fe20000000006 */
[----:B------:R-:W-:Y:S01]  /*0130*/  IMAD R18, R9, 0x3, R0 ;  /* 0x0000000309127824 */ /* 0x000fe200078e0200 */
[----:B------:R-:W-:Y:S01]  /*0140*/  LOP3.LUT R11, R7, 0x3ffc, RZ, 0xc0, !PT ;  /* 0x00003ffc070b7812 */ /* 0x000fe200078ec0ff */
[----:B------:R-:W2:Y:S01]  /*0150*/  LDCU UR4, c[0x0][0x390] ;  /* 0x00007200ff0477ac */ /* 0x000ea20008000800 */
[----:B------:R-:W-:-:S02]  /*0160*/  PRMT R14, R8, 0x7610, R14 ;  /* 0x00007610080e7816 */ /* 0x000fc4000000000e */
[----:B------:R-:W-:Y:S01]  /*0170*/  PRMT R16, R10, 0x7610, R16 ;  /* 0x000076100a107816 */ /* 0x000fe20000000010 */
[----:B------:R-:W-:Y:S01]  /*0180*/  IMAD.MOV R11, RZ, RZ, -R11 ;  /* 0x000000ffff0b7224 */ /* 0x000fe200078e0a0b */
[----:B------:R-:W-:-:S07]  /*0190*/  LOP3.LUT R7, R7, 0x3, RZ, 0xc0, !PT ;  /* 0x0000000307077812 */ /* 0x000fce00078ec0ff */
.L_x_156:
[----:B------:R-:W-:Y:S01]  /*01a0*/  ISETP.GT.U32.AND P0, PT, R0, 0x1576, PT ;  /* 0x000015760000780c */ /* 0x000fe20003f04070 */
[----:B------:R-:W-:Y:S01]  /*01b0*/  BSSY.RECONVERGENT B0, `(.L_x_148) ;  /* 0x0000019000007945 */ /* 0x000fe20003800200 */
[----:B------:R-:W-:Y:S02]  /*01c0*/  ISETP.GT.U32.AND P1, PT, R8, 0x1576, PT ;  /* 0x000015760800780c */ /* 0x000fe40003f24070 */
[----:B------:R-:W-:Y:S02]  /*01d0*/  ISETP.GT.U32.AND P2, PT, R10, 0x1576, PT ;  /* 0x000015760a00780c */ /* 0x000fe40003f44070 */
[----:B------:R-:W-:-:S07]  /*01e0*/  ISETP.GT.U32.AND P3, PT, R12, 0x1576, PT ;  /* 0x000015760c00780c */ /* 0x000fce0003f64070 */
[----:B-1234-:R-:W-:Y:S06]  /*01f0*/  @P0 BRA `(.L_x_149) ;  /* 0x0000000000500947 */ /* 0x01efec0003800000 */
[C---:B------:R-:W-:Y:S02]  /*0200*/  LOP3.LUT R13, R6.reuse, 0xffff, RZ, 0xc0, !PT ;  /* 0x0000ffff060d7812 */ /* 0x040fe400078ec0ff */
[----:B------:R-:W-:-:S03]  /*0210*/  PRMT R15, R6, 0x9910, RZ ;  /* 0x00009910060f7816 */ /* 0x000fc600000000ff */
[----:B------:R-:W-:-:S05]  /*0220*/  IMAD R13, R13, 0xd0b7, RZ ;  /* 0x0000d0b70d0d7824 */ /* 0x000fca00078e02ff */
[----:B------:R-:W-:-:S04]  /*0230*/  SHF.R.U32.HI R13, RZ, 0x17, R13 ;  /* 0x00000017ff0d7819 */ /* 0x000fc8000001160d */
[C---:B--2---:R-:W-:Y:S02]  /*0240*/  IADD3 R21, P0, PT, -R13.reuse, UR4, RZ ;  /* 0x000000040d157c10 */ /* 0x044fe4000ff1e1ff */
[----:B------:R-:W-:-:S03]  /*0250*/  PRMT R22, R13, 0x9910, RZ ;  /* 0x000099100d167816 */ /* 0x000fc600000000ff */
[----:B------:R-:W-:Y:S02]  /*0260*/  IMAD.X R17, RZ, RZ, -0x1, P0 ;  /* 0xffffffffff117424 */ /* 0x000fe400000e06ff */
[----:B------:R-:W-:Y:S02]  /*0270*/  IMAD R15, R22, -0x9d, R15 ;  /* 0xffffff63160f7824 */ /* 0x000fe400078e020f */
[----:B0-----:R-:W-:-:S03]  /*0280*/  IMAD.WIDE.U32 R20, R21, 0x4e8, R2 ;  /* 0x000004e815147825 */ /* 0x001fc600078e0002 */
[----:B------:R-:W-:Y:S01]  /*0290*/  LOP3.LUT R15, R15, 0xffff, RZ, 0xc0, !PT ;  /* 0x0000ffff0f0f7812 */ /* 0x000fe200078ec0ff */
[----:B------:R-:W-:-:S04]  /*02a0*/  IMAD R17, R17, 0x4e8, RZ ;  /* 0x000004e811117824 */ /* 0x000fc800078e02ff */
[----:B------:R-:W-:Y:S02]  /*02b0*/  IMAD.IADD R21, R21, 0x1, R17 ;  /* 0x0000000115157824 */ /* 0x000fe400078e0211 */
[----:B------:R-:W-:-:S06]  /*02c0*/  IMAD.WIDE.U32 R20, R15, 0x8, R20 ;  /* 0x000000080f147825 */ /* 0x000fcc00078e0014 */
[----:B-1----:R-:W2:Y:S01]  /*02d0*/  LDG.E.64 R20, desc[UR6][R20.64] ;  /* 0x0000000614147981 */ /* 0x002ea2000c1e1b00 */
[----:B------:R-:W-:Y:S01]  /*02e0*/  MOV R17, 0x400 ;  /* 0x0000040000117802 */ /* 0x000fe20000000f00 */
[----:B------:R-:W0:Y:S03]  /*02f0*/  S2R R22, SR_CgaCtaId ;  /* 0x0000000000167919 */ /* 0x000e260000008800 */
[----:B0-----:R-:W-:-:S05]  /*0300*/  LEA R22, R22, R17, 0x18 ;  /* 0x0000001116167211 */ /* 0x001fca00078ec0ff */
[----:B------:R-:W-:-:S04]  /*0310*/  IMAD R22, R13, 0x4e8, R22 ;  /* 0x000004e80d167824 */ /* 0x000fc800078e0216 */
[----:B------:R-:W-:-:S05]  /*0320*/  IMAD R15, R15, 0x8, R22 ;  /* 0x000000080f0f7824 */ /* 0x000fca00078e0216 */
[----:B--2---:R3:W-:Y:S02]  /*0330*/  STS.64 [R15], R20 ;  /* 0x000000140f007388 */ /* 0x0047e40000000a00 */
.L_x_149:
[----:B-12---:R-:W-:Y:S05]  /*0340*/  BSYNC.RECONVERGENT B0 ;  /* 0x0000000000007941 */ /* 0x006fea0003800200 */
.L_x_148:
[----:B------:R-:W-:Y:S04]  /*0350*/  BSSY.RECONVERGENT B0, `(.L_x_150) ;  /* 0x0000018000007945 */ /* 0x000fe80003800200 */
[----:B------:R-:W-:Y:S05]  /*0360*/  @P1 BRA `(.L_x_151) ;  /* 0x0000000000581947 */ /* 0x000fea0003800000 */
[----:B------:R-:W-:-:S05]  /*0370*/  LOP3.LUT R13, R14, 0xffff, RZ, 0xc0, !PT ;  /* 0x0000ffff0e0d7812 */ /* 0x000fca00078ec0ff */
[----:B------:R-:W-:-:S05]  /*0380*/  IMAD R13, R13, 0xd0b7, RZ ;  /* 0x0000d0b70d0d7824 */ /* 0x000fca00078e02ff */
[----:B------:R-:W-:-:S04]  /*0390*/  SHF.R.U32.HI R13, RZ, 0x17, R13 ;  /* 0x00000017ff0d7819 */ /* 0x000fc8000001160d */
[C---:B---3--:R-:W-:Y:S02]  /*03a0*/  PRMT R15, R13.reuse, 0x9910, RZ ;  /* 0x000099100d0f7816 */ /* 0x048fe400000000ff */
[----:B------:R-:W-:-:S03]  /*03b0*/  IADD3 R21, P0, PT, -R13, UR4, RZ ;  /* 0x000000040d157c10 */ /* 0x000fc6000ff1e1ff */
[----:B------:R-:W-:Y:S02]  /*03c0*/  IMAD R15, R15, 0x9d, RZ ;  /* 0x0000009d0f0f7824 */ /* 0x000fe400078e02ff */
[----:B------:R-:W-:Y:S02]  /*03d0*/  IMAD.X R17, RZ, RZ, -0x1, P0 ;  /* 0xffffffffff117424 */ /* 0x000fe400000e06ff */
[----:B------:R-:W-:Y:S02]  /*03e0*/  IMAD.MOV R15, RZ, RZ, -R15 ;  /* 0x000000ffff0f7224 */ /* 0x000fe400078e0a0f */
[----:B0-----:R-:W-:-:S03]  /*03f0*/  IMAD.WIDE.U32 R20, R21, 0x4e8, R2 ;  /* 0x000004e815147825 */ /* 0x001fc600078e0002 */
[----:B------:R-:W-:Y:S01]  /*0400*/  PRMT R15, R15, 0x7710, RZ ;  /* 0x000077100f0f7816 */ /* 0x000fe200000000ff */
[----:B------:R-:W-:-:S04]  /*0410*/  IMAD R17, R17, 0x4e8, RZ ;  /* 0x000004e811117824 */ /* 0x000fc800078e02ff */
[----:B------:R-:W-:Y:S02]  /*0420*/  IMAD.IADD R15, R15, 0x1, R14 ;  /* 0x000000010f0f7824 */ /* 0x000fe400078e020e */
[----:B------:R-:W-:-:S03]  /*0430*/  IMAD.IADD R21, R21, 0x1, R17 ;  /* 0x0000000115157824 */ /* 0x000fc600078e0211 */
[----:B------:R-:W-:-:S05]  /*0440*/  LOP3.LUT R15, R15, 0xffff, RZ, 0xc0, !PT ;  /* 0x0000ffff0f0f7812 */ /* 0x000fca00078ec0ff */
[----:B------:R-:W-:-:S06]  /*0450*/  IMAD.WIDE.U32 R20, R15, 0x8, R20 ;  /* 0x000000080f147825 */ /* 0x000fcc00078e0014 */
[----:B------:R-:W2:Y:S01]  /*0460*/  LDG.E.64 R20, desc[UR6][R20.64] ;  /* 0x0000000614147981 */ /* 0x000ea2000c1e1b00 */
[----:B------:R-:W-:Y:S01]  /*0470*/  MOV R17, 0x400 ;  /* 0x0000040000117802 */ /* 0x000fe20000000f00 */
[----:B------:R-:W0:Y:S03]  /*0480*/  S2R R22, SR_CgaCtaId ;  /* 0x0000000000167919 */ /* 0x000e260000008800 */
[----:B0-----:R-:W-:-:S05]  /*0490*/  LEA R22, R22, R17, 0x18 ;  /* 0x0000001116167211 */ /* 0x001fca00078ec0ff */
[----:B------:R-:W-:-:S04]  /*04a0*/  IMAD R22, R13, 0x4e8, R22 ;  /* 0x000004e80d167824 */ /* 0x000fc800078e0216 */
[----:B------:R-:W-:-:S05]  /*04b0*/  IMAD R15, R15, 0x8, R22 ;  /* 0x000000080f0f7824 */ /* 0x000fca00078e0216 */
[----:B--2---:R1:W-:Y:S02]  /*04c0*/  STS.64 [R15], R20 ;  /* 0x000000140f007388 */ /* 0x0043e40000000a00 */
.L_x_151:
[----:B------:R-:W-:Y:S05]  /*04d0*/  BSYNC.RECONVERGENT B0 ;  /* 0x0000000000007941 */ /* 0x000fea0003800200 */
.L_x_150:
[----:B------:R-:W-:Y:S04]  /*04e0*/  BSSY.RECONVERGENT B0, `(.L_x_152) ;  /* 0x000001c000007945 */ /* 0x000fe80003800200 */
[----:B------:R-:W-:Y:S05]  /*04f0*/  @P2 BRA `(.L_x_153) ;  /* 0x0000000000682947 */ /* 0x000fea0003800000 */
[----:B------:R-:W-:Y:S01]  /*0500*/  LOP3.LUT R13, R16, 0xffff, RZ, 0xc0, !PT ;  /* 0x0000ffff100d7812 */ /* 0x000fe200078ec0ff */
[----:B-1-3--:R-:W-:-:S04]  /*0510*/  IMAD R15, R5, 0x2, R6 ;  /* 0x00000002050f7824 */ /* 0x00afc800078e0206 */
[----:B------:R-:W-:Y:S01]  /*0520*/  IMAD R13, R13, 0xd0b7, RZ ;  /* 0x0000d0b70d0d7824 */ /* 0x000fe200078e02ff */
[----:B------:R-:W-:-:S04]  /*0530*/  LOP3.LUT R15, R15, 0xffff, RZ, 0xc0, !PT ;  /* 0x0000ffff0f0f7812 */ /* 0x000fc800078ec0ff */
[----:B------:R-:W-:Y:S01]  /*0540*/  SHF.R.U32.HI R13, RZ, 0x17, R13 ;  /* 0x00000017ff0d7819 */ /* 0x000fe2000001160d */
[----:B------:R-:W-:-:S03]  /*0550*/  IMAD R15, R15, 0xd0b7, RZ ;  /* 0x0000d0b70f0f7824 */ /* 0x000fc600078e02ff */
[----:B------:R-:W-:Y:S02]  /*0560*/  PRMT R13, R13, 0x9910, RZ ;  /* 0x000099100d0d7816 */ /* 0x000fe400000000ff */
[----:B------:R-:W-:-:S03]  /*0570*/  SHF.R.U32.HI R15, RZ, 0x17, R15 ;  /* 0x00000017ff0f7819 */ /* 0x000fc6000001160f */
[----:B------:R-:W-:Y:S01]  /*0580*/  IMAD R13, R13, 0x9d, RZ ;  /* 0x0000009d0d0d7824 */ /* 0x000fe200078e02ff */
[----:B------:R-:W-:-:S03]  /*0590*/  IADD3 R21, P0, PT, -R15, UR4, RZ ;  /* 0x000000040f157c10 */ /* 0x000fc6000ff1e1ff */
[----:B------:R-:W-:Y:S02]  /*05a0*/  IMAD.MOV R13, RZ, RZ, -R13 ;  /* 0x000000ffff0d7224 */ /* 0x000fe400078e0a0d */
[----:B------:R-:W-:Y:S02]  /*05b0*/  IMAD.X R17, RZ, RZ, -0x1, P0 ;  /* 0xffffffffff117424 */ /* 0x000fe400000e06ff */
[----:B0-----:R-:W-:Y:S01]  /*05c0*/  IMAD.WIDE.U32 R20, R21, 0x4e8, R2 ;  /* 0x000004e815147825 */ /* 0x001fe200078e0002 */
[----:B------:R-:W-:-:S03]  /*05d0*/  PRMT R13, R13, 0x7710, RZ ;  /* 0x000077100d0d7816 */ /* 0x000fc600000000ff */
[----:B------:R-:W-:Y:S02]  /*05e0*/  IMAD R17, R17, 0x4e8, RZ ;  /* 0x000004e811117824 */ /* 0x000fe400078e02ff */
        /* <DEDUP_REMOVED lines=11> */
.L_x_153:
[----:B------:R-:W-:Y:S05]  /*06a0*/  BSYNC.RECONVERGENT B0 ;  /* 0x0000000000007941 */ /* 0x000fea0003800200 */
.L_x_152:
[----:B------:R-:W-:Y:S04]  /*06b0*/  BSSY.RECONVERGENT B0, `(.L_x_154) ;  /* 0x000001c000007945 */ /* 0x000fe80003800200 */
[----:B------:R-:W-:Y:S05]  /*06c0*/  @P3 BRA `(.L_x_155) ;  /* 0x0000000000683947 */ /* 0x000fea0003800000 */
[----:B--2---:R-:W-:Y:S01]  /*06d0*/  LOP3.LUT R13, R18, 0xffff, RZ, 0xc0, !PT ;  /* 0x0000ffff120d7812 */ /* 0x004fe200078ec0ff */
        /* <DEDUP_REMOVED lines=25> */
.L_x_155:
[----:B------:R-:W-:Y:S05]  /*0870*/  BSYNC.RECONVERGENT B0 ;  /* 0x0000000000007941 */ /* 0x000fea0003800200 */
.L_x_154:
[----:B------:R-:W-:Y:S02]  /*0880*/  VIADD R11, R11, 0x4 ;  /* 0x000000040b0b7836 */ /* 0x000fe40000000000 */
[C---:B------:R-:W-:Y:S02]  /*0890*/  IMAD R0, R5.reuse, 0x4, R0 ;  /* 0x0000000405007824 */ /* 0x040fe400078e0200 */
[----:B------:R-:W-:Y:S01]  /*08a0*/  IMAD R6, R5, 0x4, R6 ;  /* 0x0000000405067824 */ /* 0x000fe200078e0206 */
[----:B------:R-:W-:Y:S01]  /*08b0*/  ISETP.NE.AND P0, PT, R11, RZ, PT ;  /* 0x000000ff0b00720c */ /* 0x000fe20003f05270 */
[C---:B------:R-:W-:Y:S02]  /*08c0*/  IMAD R8, R5.reuse, 0x4, R8 ;  /* 0x0000000405087824 */ /* 0x040fe400078e0208 */
[C---:B------:R-:W-:Y:S02]  /*08d0*/  IMAD R14, R5.reuse, 0x4, R14 ;  /* 0x00000004050e7824 */ /* 0x040fe400078e020e */
[----:B------:R-:W-:-:S02]  /*08e0*/  IMAD R10, R5, 0x4, R10 ;  /* 0x00000004050a7824 */ /* 0x000fc400078e020a */
[C---:B------:R-:W-:Y:S02]  /*08f0*/  IMAD R16, R5.reuse, 0x4, R16 ;  /* 0x0000000405107824 */ /* 0x040fe400078e0210 */
[C---:B------:R-:W-:Y:S02]  /*0900*/  IMAD R12, R5.reuse, 0x4, R12 ;  /* 0x00000004050c7824 */ /* 0x040fe400078e020c */
[----:B------:R-:W-:Y:S02]  /*0910*/  IMAD R18, R5, 0x4, R18 ;  /* 0x0000000405127824 */ /* 0x000fe400078e0212 */
[----:B------:R-:W-:Y:S05]  /*0920*/  @P0 BRA `(.L_x_156) ;  /* 0xfffffff8001c0947 */ /* 0x000fea000383ffff */
[----:B------:R-:W-:-:S13]  /*0930*/  ISETP.NE.AND P0, PT, R7, RZ, PT ;  /* 0x000000ff0700720c */ /* 0x000fda0003f05270 */
[----:B------:R-:W-:Y:S05]  /*0940*/  @!P0 BRA `(.L_x_157) ;  /* 0x00000000008c8947 */ /* 0x000fea0003800000 */
[----:B------:R-:W5:Y:S01]  /*0950*/  S2R R9, SR_CgaCtaId ;  /* 0x0000000000097919 */ /* 0x000f620000008800 */
[----:B0-----:R-:W0:Y:S01]  /*0960*/  LDC.64 R2, c[0x0][0x380] ;  /* 0x0000e000ff027b82 */ /* 0x001e220000000a00 */
[----:B------:R-:W-:Y:S01]  /*0970*/  MOV R8, 0x400 ;  /* 0x0000040000087802 */ /* 0x000fe20000000f00 */
[----:B------:R-:W-:Y:S01]  /*0980*/  IMAD.MOV R10, RZ, RZ, -R7 ;  /* 0x000000ffff0a7224 */ /* 0x000fe200078e0a07 */
[----:B------:R-:W0:Y:S02]  /*0990*/  LDCU UR4, c[0x0][0x390] ;  /* 0x00007200ff0477ac */ /* 0x000e240008000800 */
[----:B-----5:R-:W-:-:S07]  /*09a0*/  LEA R14, R9, R8, 0x18 ;  /* 0x00000008090e7211 */ /* 0x020fce00078ec0ff */
.L_x_160:
[----:B------:R-:W-:Y:S01]  /*09b0*/  ISETP.GT.U32.AND P0, PT, R0, 0x1576, PT ;  /* 0x000015760000780c */ /* 0x000fe20003f04070 */
[----:B------:R-:W-:Y:S01]  /*09c0*/  VIADD R10, R10, 0x1 ;  /* 0x000000010a0a7836 */ /* 0x000fe20000000000 */
[----:B------:R-:W-:Y:S01]  /*09d0*/  BSSY.RECONVERGENT B0, `(.L_x_158) ;  /* 0x0000017000007945 */ /* 0x000fe20003800200 */
[----:B------:R-:W-:-:S03]  /*09e0*/  IMAD.IADD R12, R5, 0x1, R6 ;  /* 0x00000001050c7824 */ /* 0x000fc600078e0206 */
[----:B------:R-:W-:-:S07]  /*09f0*/  ISETP.NE.AND P1, PT, R10, RZ, PT ;  /* 0x000000ff0a00720c */ /* 0x000fce0003f25270 */
[----:B------:R-:W-:Y:S06]  /*0a00*/  @P0 BRA `(.L_x_159) ;  /* 0x00000000004c0947 */ /* 0x000fec0003800000 */
[----:B------:R-:W-:-:S05]  /*0a10*/  LOP3.LUT R7, R6, 0xffff, RZ, 0xc0, !PT ;  /* 0x0000ffff06077812 */ /* 0x000fca00078ec0ff */
[----:B------:R-:W-:-:S05]  /*0a20*/  IMAD R7, R7, 0xd0b7, RZ ;  /* 0x0000d0b707077824 */ /* 0x000fca00078e02ff */
[----:B------:R-:W-:-:S04]  /*0a30*/  SHF.R.U32.HI R11, RZ, 0x17, R7 ;  /* 0x00000017ff0b7819 */ /* 0x000fc80000011607 */
[C---:B------:R-:W-:Y:S02]  /*0a40*/  PRMT R7, R11.reuse, 0x9910, RZ ;  /* 0x000099100b077816 */ /* 0x040fe400000000ff */
[----:B0-----:R-:W-:-:S03]  /*0a50*/  IADD3 R9, P0, PT, -R11, UR4, RZ ;  /* 0x000000040b097c10 */ /* 0x001fc6000ff1e1ff */
[----:B------:R-:W-:Y:S02]  /*0a60*/  IMAD R7, R7, 0x9d, RZ ;  /* 0x0000009d07077824 */ /* 0x000fe400078e02ff */
[----:B--2-4-:R-:W-:Y:S02]  /*0a70*/  IMAD.X R13, RZ, RZ, -0x1, P0 ;  /* 0xffffffffff0d7424 */ /* 0x014fe400000e06ff */
[----:B------:R-:W-:Y:S02]  /*0a80*/  IMAD.MOV R7, RZ, RZ, -R7 ;  /* 0x000000ffff077224 */ /* 0x000fe400078e0a07 */
[----:B------:R-:W-:-:S03]  /*0a90*/  IMAD.WIDE.U32 R8, R9, 0x4e8, R2 ;  /* 0x000004e809087825 */ /* 0x000fc600078e0002 */
[----:B------:R-:W-:Y:S01]  /*0aa0*/  PRMT R7, R7, 0x7710, RZ ;  /* 0x0000771007077816 */ /* 0x000fe200000000ff */
[----:B------:R-:W-:-:S04]  /*0ab0*/  IMAD R13, R13, 0x4e8, RZ ;  /* 0x000004e80d0d7824 */ /* 0x000fc800078e02ff */
[----:B------:R-:W-:Y:S02]  /*0ac0*/  IMAD.IADD R6, R7, 0x1, R6 ;  /* 0x0000000107067824 */ /* 0x000fe400078e0206 */
[----:B------:R-:W-:-:S03]  /*0ad0*/  IMAD.IADD R9, R9, 0x1, R13 ;  /* 0x0000000109097824 */ /* 0x000fc600078e020d */
[----:B------:R-:W-:-:S05]  /*0ae0*/  LOP3.LUT R13, R6, 0xffff, RZ, 0xc0, !PT ;  /* 0x0000ffff060d7812 */ /* 0x000fca00078ec0ff */
[----:B------:R-:W-:-:S06]  /*0af0*/  IMAD.WIDE.U32 R6, R13, 0x8, R8 ;  /* 0x000000080d067825 */ /* 0x000fcc00078e0008 */
[----:B------:R-:W2:Y:S01]  /*0b00*/  LDG.E.64 R6, desc[UR6][R6.64] ;  /* 0x0000000606067981 */ /* 0x000ea2000c1e1b00 */
[----:B------:R-:W-:-:S04]  /*0b10*/  IMAD R8, R11, 0x4e8, R14 ;  /* 0x000004e80b087824 */ /* 0x000fc800078e020e */
[----:B------:R-:W-:-:S05]  /*0b20*/  IMAD R13, R13, 0x8, R8 ;  /* 0x000000080d0d7824 */ /* 0x000fca00078e0208 */
[----:B--2---:R0:W-:Y:S02]  /*0b30*/  STS.64 [R13], R6 ;  /* 0x000000060d007388 */ /* 0x0041e40000000a00 */
.L_x_159:
[----:B0-----:R-:W-:Y:S05]  /*0b40*/  BSYNC.RECONVERGENT B0 ;  /* 0x0000000000007941 */ /* 0x001fea0003800200 */
.L_x_158:
[----:B------:R-:W-:Y:S01]  /*0b50*/  IMAD.IADD R0, R5, 0x1, R0 ;  /* 0x0000000105007824 */ /* 0x000fe200078e0200 */
[----:B------:R-:W-:Y:S01]  /*0b60*/  PRMT R6, R12, 0x7610, R6 ;  /* 0x000076100c067816 */ /* 0x000fe20000000006 */
[----:B------:R-:W-:Y:S06]  /*0b70*/  @P1 BRA `(.L_x_160) ;  /* 0xfffffffc008c1947 */ /* 0x000fec000383ffff */
.L_x_157:
[----:B------:R-:W5:Y:S01]  /*0b80*/  LDC.64 R40, c[0x0][0x380] ;  /* 0x0000e000ff287b82 */ /* 0x000f620000000a00 */
[----:B------:R-:W-:Y:S01]  /*0b90*/  PRMT R0, RZ, 0x7610, R0 ;  /* 0x00007610ff007816 */ /* 0x000fe20000000000 */
[----:B------:R-:W-:Y:S01]  /*0ba0*/  IMAD.MOV.U32 R42, RZ, RZ, 0x5368 ;  /* 0x00005368ff2a7424 */ /* 0x000fe200078e00ff */
[----:B0-----:R-:W-:Y:S01]  /*0bb0*/  PRMT R2, RZ, 0x7610, R2 ;  /* 0x00007610ff027816 */ /* 0x001fe20000000002 */
[----:B------:R-:W-:Y:S01]  /*0bc0*/  UMOV UR4, 0x400 ;  /* 0x0000040000047882 */ /* 0x000fe20000000000 */
[----:B------:R-:W-:Y:S02]  /*0bd0*/  PRMT R3, RZ, 0x7610, R3 ;  /* 0x00007610ff037816 */ /* 0x000fe40000000003 */
[----:B------:R-:W-:Y:S01]  /*0be0*/  PRMT R5, RZ, 0x7610, R5 ;  /* 0x00007610ff057816 */ /* 0x000fe20000000005 */
[----:B------:R-:W0:Y:S01]  /*0bf0*/  S2UR UR5, SR_CgaCtaId ;  /* 0x00000000000579c3 */ /* 0x000e220000008800 */
[----:B------:R-:W-:Y:S02]  /*0c00*/  PRMT R6, RZ, 0x7610, R6 ;  /* 0x00007610ff067816 */ /* 0x000fe40000000006 */
[----:B------:R-:W-:-:S02]  /*0c10*/  PRMT R7, RZ, 0x7610, R7 ;  /* 0x00007610ff077816 */ /* 0x000fc40000000007 */
[----:B------:R-:W-:Y:S02]  /*0c20*/  PRMT R8, RZ, 0x7610, R8 ;  /* 0x00007610ff087816 */ /* 0x000fe40000000008 */
[----:B------:R-:W-:Y:S02]  /*0c30*/  PRMT R9, RZ, 0x7610, R9 ;  /* 0x00007610ff097816 */ /* 0x000fe40000000009 */
[----:B------:R-:W-:Y:S02]  /*0c40*/  PRMT R10, RZ, 0x7610, R10 ;  /* 0x00007610ff0a7816 */ /* 0x000fe4000000000a */
[----:B------:R-:W-:Y:S02]  /*0c50*/  PRMT R11, RZ, 0x7610, R11 ;  /* 0x00007610ff0b7816 */ /* 0x000fe4000000000b */
[----:B------:R-:W-:Y:S02]  /*0c60*/  PRMT R12, RZ, 0x7610, R12 ;  /* 0x00007610ff0c7816 */ /* 0x000fe4000000000c */
[----:B--2-4-:R-:W-:Y:S01]  /*0c70*/  PRMT R13, RZ, 0x7610, R13 ;  /* 0x00007610ff0d7816 */ /* 0x014fe2000000000d */
[----:B-----5:R-:W-:Y:S01]  /*0c80*/  IMAD.WIDE.U32 R40, R4, 0x4e8, R40 ;  /* 0x000004e804287825 */ /* 0x020fe200078e0028 */
[----:B------:R-:W-:-:S02]  /*0c90*/  PRMT R4, RZ, 0x7610, R4 ;  /* 0x00007610ff047816 */ /* 0x000fc40000000004 */
[----:B------:R-:W-:Y:S02]  /*0ca0*/  PRMT R14, RZ, 0x7610, R14 ;  /* 0x00007610ff0e7816 */ /* 0x000fe4000000000e */
[----:B-1-3--:R-:W-:Y:S02]  /*0cb0*/  PRMT R15, RZ, 0x7610, R15 ;  /* 0x00007610ff0f7816 */ /* 0x00afe4000000000f */
[----:B------:R-:W-:Y:S01]  /*0cc0*/  PRMT R16, RZ, 0x7610, R16 ;  /* 0x00007610ff107816 */ /* 0x000fe20000000010 */
[----:B0-----:R-:W-:Y:S01]  /*0cd0*/  ULEA UR4, UR5, UR4, 0x18 ;  /* 0x0000000405047291 */ /* 0x001fe2000f8ec0ff */
[----:B------:R-:W-:Y:S02]  /*0ce0*/  PRMT R17, RZ, 0x7610, R17 ;  /* 0x00007610ff117816 */ /* 0x000fe40000000011 */
[----:B------:R-:W-:Y:S02]  /*0cf0*/  PRMT R18, RZ, 0x7610, R18 ;  /* 0x00007610ff127816 */ /* 0x000fe40000000012 */
[----:B------:R-:W-:-:S02]  /*0d00*/  PRMT R19, RZ, 0x7610, R19 ;  /* 0x00007610ff137816 */ /* 0x000fc40000000013 */
[----:B------:R-:W-:Y:S02]  /*0d10*/  PRMT R20, RZ, 0x7610, R20 ;  /* 0x00007610ff147816 */ /* 0x000fe40000000014 */
[----:B------:R-:W-:Y:S02]  /*0d20*/  PRMT R21, RZ, 0x7610, R21 ;  /* 0x00007610ff157816 */ /* 0x000fe40000000015 */
[----:B------:R-:W-:Y:S02]  /*0d30*/  PRMT R26, RZ, 0x7610, R26 ;  /* 0x00007610ff1a7816 */ /* 0x000fe4000000001a */
        /* <DEDUP_REMOVED lines=12> */
[----:B------:R-:W-:Y:S01]  /*0e00*/  PRMT R39, RZ, 0x7610, R39 ;  /* 0x00007610ff277816 */ /* 0x000fe20000000027 */
[----:B------:R-:W-:Y:S06]  /*0e10*/  BAR.SYNC.DEFER_BLOCKING 0x0 ;  /* 0x0000000000007b1d */ /* 0x000fec0000010000 */
.L_x_231:
[----:B-----5:R-:W-:Y:S02]  /*0e20*/  PRMT R22, R0, 0x8880, RZ ;  /* 0x0000888000167816 */ /* 0x020fe400000000ff */
[----:B------:R-:W-:Y:S02]  /*0e30*/  PRMT R23, R3, 0x8880, RZ ;  /* 0x0000888003177816 */ /* 0x000fe400000000ff */
[----:B------:R-:W-:Y:S02]  /*0e40*/  ISETP.GT.AND P0, PT, R22, 0x1, PT ;  /* 0x000000011600780c */ /* 0x000fe40003f04270 */
[----:B------:R-:W-:Y:S02]  /*0e50*/  PRMT R22, R2, 0x8880, RZ ;  /* 0x0000888002167816 */ /* 0x000fe400000000ff */
[----:B------:R-:W-:Y:S02]  /*0e60*/  ISETP.GT.AND P6, PT, R23, 0x1, PT ;  /* 0x000000011700780c */ /* 0x000fe40003fc4270 */
[----:B------:R-:W-:-:S02]  /*0e70*/  ISETP.GT.AND P4, PT, R22, 0x1, PT ;  /* 0x000000011600780c */ /* 0x000fc40003f84270 */
[----:B------:R-:W-:Y:S02]  /*0e80*/  PRMT R22, R4, 0x8880, RZ ;  /* 0x0000888004167816 */ /* 0x000fe400000000ff */
[----:B------:R-:W-:Y:S02]  /*0e90*/  PRMT R23, R5, 0x8880, RZ ;  /* 0x0000888005177816 */ /* 0x000fe400000000ff */
[----:B------:R-:W-:Y:S02]  /*0ea0*/  ISETP.GT.AND P3, PT, R22, 0x1, PT ;  /* 0x000000011600780c */ /* 0x000fe40003f64270 */
[----:B------:R-:W-:Y:S02]  /*0eb0*/  ISETP.GT.AND P2, PT, R23, 0x1, PT ;  /* 0x000000011700780c */ /* 0x000fe40003f44270 */
[----:B------:R0:W5:Y:S01]  /*0ec0*/  LDG.E.64 R22, desc[UR6][R40.64] ;  /* 0x0000000628167981 */ /* 0x000162000c1e1b00 */
[----:B------:R-:W-:Y:S04]  /*0ed0*/  BSSY.RECONVERGENT B0, `(.L_x_161) ;  /* 0x000000f000007945 */ /* 0x000fe80003800200 */
[----:B------:R-:W-:Y:S06]  /*0ee0*/  @P0 BRA `(.L_x_162) ;  /* 0x0000000000340947 */ /* 0x000fec0003800000 */
[----:B------:R-:W1:Y:S02]  /*0ef0*/  LDS.64 R24, [R42+UR4+-0x5368] ;  /* 0xffac98042a187984 */ /* 0x000e640008000a00 */
[----:B-1---5:R-:W-:Y:S02]  /*0f00*/  LOP3.LUT R43, R24, R22, RZ, 0x3c, !PT ;  /* 0x00000016182b7212 */ /* 0x022fe400078e3cff */
[----:B------:R-:W-:Y:S02]  /*0f10*/  ISETP.NE.U32.AND P0, PT, R22, R24, PT ;  /* 0x000000181600720c */ /* 0x000fe40003f05070 */
[----:B------:R-:W-:Y:S02]  /*0f20*/  IADD3 R43, P5, PT, R43, -0x1, RZ ;  /* 0xffffffff2b2b7810 */ /* 0x000fe40007fbe0ff */
[----:B------:R-:W-:Y:S02]  /*0f30*/  ISETP.NE.AND.EX P0, PT, R23, R25, PT, P0 ;  /* 0x000000191700720c */ /* 0x000fe40003f05300 */
[----:B------:R-:W-:-:S02]  /*0f40*/  LOP3.LUT R25, R25, R23, RZ, 0x3c, !PT ;  /* 0x0000001719197212 */ /* 0x000fc400078e3cff */
[----:B------:R-:W-:Y:S02]  /*0f50*/  LOP3.LUT P1, RZ, R43, R24, R22, 0x60, !PT ;  /* 0x000000182bff7212 */ /* 0x000fe40007826016 */
[----:B------:R-:W-:-:S04]  /*0f60*/  IADD3.X R24, PT, PT, R25, -0x1, RZ, P5, !PT ;  /* 0xffffffff19187810 */ /* 0x000fc80002ffe4ff */
[----:B------:R-:W-:Y:S01]  /*0f70*/  LOP3.LUT P1, RZ, R25, R24, RZ, 0xc0, P1 ;  /* 0x0000001819ff7212 */ /* 0x000fe2000082c0ff */
[----:B------:R-:W-:-:S05]  /*0f80*/  IMAD.MOV.U32 R24, RZ, RZ, 0x1 ;  /* 0x00000001ff187424 */ /* 0x000fca00078e00ff */
[----:B------:R-:W-:-:S04]  /*0f90*/  SEL R24, R24, 0x2, !P1 ;  /* 0x0000000218187807 */ /* 0x000fc80004800000 */
[----:B------:R-:W-:-:S05]  /*0fa0*/  SEL R25, R24, RZ, P0 ;  /* 0x000000ff18197207 */ /* 0x000fca0000000000 */
[----:B------:R-:W-:-:S07]  /*0fb0*/  IMAD.IADD R0, R0, 0x1, R25 ;  /* 0x0000000100007824 */ /* 0x000fce00078e0219 */
.L_x_162:
[----:B------:R-:W-:Y:S05]  /*0fc0*/  BSYNC.RECONVERGENT B0 ;  /* 0x0000000000007941 */ /* 0x000fea0003800200 */
.L_x_161:
[----:B------:R-:W-:Y:S04]  /*0fd0*/  BSSY.RECONVERGENT B0, `(.L_x_163) ;  /* 0x000000f000007945 */ /* 0x000fe80003800200 */
[----:B------:R-:W-:Y:S05]  /*0fe0*/  @P4 BRA `(.L_x_164) ;  /* 0x0000000000344947 */ /* 0x000fea0003800000 */
        /* <DEDUP_REMOVED lines=13> */
.L_x_164:
[----:B------:R-:W-:Y:S05]  /*10c0*/  BSYNC.RECONVERGENT B0 ;  /* 0x0000000000007941 */ /* 0x000fea0003800200 */
.L_x_163:
[----:B------:R-:W-:Y:S01]  /*10d0*/  PRMT R24, R6, 0x8880, RZ ;  /* 0x0000888006187816 */ /* 0x000fe200000000ff */
[----:B------:R-:W-:Y:S01]  /*10e0*/  BSSY.RECONVERGENT B0, `(.L_x_165) ;  /* 0x0000012000007945 */ /* 0x000fe20003800200 */
[----:B------:R-:W-:Y:S02]  /*10f0*/  PRMT R25, R7, 0x8880, RZ ;  /* 0x0000888007197816 */ /* 0x000fe400000000ff */
[----:B------:R-:W-:Y:S02]  /*1100*/  ISETP.GT.AND P4, PT, R24, 0x1, PT ;  /* 0x000000011800780c */ /* 0x000fe40003f84270 */
[----:B------:R-:W-:Y:S01]  /*1110*/  ISETP.GT.AND P5, PT, R25, 0x1, PT ;  /* 0x000000011900780c */ /* 0x000fe20003fa4270 */
[----:B------:R-:W-:-:S12]  /*1120*/  @P6 BRA `(.L_x_166) ;  /* 0x0000000000346947 */ /* 0x000fd80003800000 */
        /* <DEDUP_REMOVED lines=13> */
.L_x_166:
[----:B------:R-:W-:Y:S05]  /*1200*/  BSYNC.RECONVERGENT B0 ;  /* 0x0000000000007941 */ /* 0x000fea0003800200 */
.L_x_165:
        /* <DEDUP_REMOVED lines=15> */
.L_x_168:
[----:B------:R-:W-:Y:S05]  /*1300*/  BSYNC.RECONVERGENT B0 ;  /* 0x0000000000007941 */ /* 0x000fea0003800200 */
.L_x_167:
        /* <DEDUP_REMOVED lines=19> */
.L_x_170:
[----:B------:R-:W-:Y:S05]  /*1440*/  BSYNC.RECONVERGENT B0 ;  /* 0x0000000000007941 */ /* 0x000fea0003800200 */
.L_x_169:
        /* <DEDUP_REMOVED lines=15> */
.L_x_172:
[----:B------:R-:W-:Y:S05]  /*1540*/  BSYNC.RECONVERGENT B0 ;  /* 0x0000000000007941 */ /* 0x000fea0003800200 */
.L_x_171:
        /* <DEDUP_REMOVED lines=19> */
.L_x_174:
[----:B------:R-:W-:Y:S05]  /*1680*/  BSYNC.RECONVERGENT B0 ;  /* 0x0000000000007941 */ /* 0x000fea0003800200 */
.L_x_173:
        /* <DEDUP_REMOVED lines=15> */
.L_x_176:
[----:B------:R-:W-:Y:S05]  /*1780*/  BSYNC.RECONVERGENT B0 ;  /* 0x0000000000007941 */ /* 0x000fea0003800200 */
.L_x_175:
        /* <DEDUP_REMOVED lines=19> */
.L_x_178:
[----:B------:R-:W-:Y:S05]  /*18c0*/  BSYNC.RECONVERGENT B0 ;  /* 0x0000000000007941 */ /* 0x000fea0003800200 */
.L_x_177:
        /* <DEDUP_REMOVED lines=15> */
.L_x_180:
[----:B------:R-:W-:Y:S05]  /*19c0*/  BSYNC.RECONVERGENT B0 ;  /* 0x0000000000007941 */ /* 0x000fea0003800200 */
.L_x_179:
        /* <DEDUP_REMOVED lines=19> */
.L_x_182:
[----:B------:R-:W-:Y:S05]  /*1b00*/  BSYNC.RECONVERGENT B0 ;  /* 0x0000000000007941 */ /* 0x000fea0003800200 */
.L_x_181:
        /* <DEDUP_REMOVED lines=15> */
.L_x_184:
[----:B------:R-:W-:Y:S05]  /*1c00*/  BSYNC.RECONVERGENT B0 ;  /* 0x0000000000007941 */ /* 0x000fea0003800200 */
.L_x_183:
        /* <DEDUP_REMOVED lines=19> */
.L_x_186:
[----:B------:R-:W-:Y:S05]  /*1d40*/  BSYNC.RECONVERGENT B0 ;  /* 0x0000000000007941 */ /* 0x000fea0003800200 */
.L_x_185:
        /* <DEDUP_REMOVED lines=15> */
.L_x_188:
[----:B------:R-:W-:Y:S05]  /*1e40*/  BSYNC.RECONVERGENT B0 ;  /* 0x0000000000007941 */ /* 0x000fea0003800200 */
.L_x_187:
        /* <DEDUP_REMOVED lines=19> */
.L_x_190:
[----:B------:R-:W-:Y:S05]  /*1f80*/  BSYNC.RECONVERGENT B0 ;  /* 0x0000000000007941 */ /* 0x000fea0003800200 */
.L_x_189:
        /* <DEDUP_REMOVED lines=15> */
.L_x_192:
[----:B------:R-:W-:Y:S05]  /*2080*/  BSYNC.RECONVERGENT B0 ;  /* 0x0000000000007941 */ /* 0x000fea0003800200 */
.L_x_191:
        /* <DEDUP_REMOVED lines=19> */
.L_x_194:
[----:B------:R-:W-:Y:S05]  /*21c0*/  BSYNC.RECONVERGENT B0 ;  /* 0x0000000000007941 */ /* 0x000fea0003800200 */
.L_x_193:
[----:B------:R-:W-:Y:S04]  /*21d0*/  BSSY.RECONVERGENT B0, `(.L_x_195) ;  /* 0x000000f000007945 */ /* 0x000fe80003800200 */
[----:B------:R-:W-:Y:S05]  /*21e0*/  @P2 BRA `(.L_x_196) ;  /* 0x0000000000342947 */ /* 0x000fea0003800000 */
[----:B------:R-:W1:Y:S02]  /*21f0*/  LDS.64 R24, [R42+UR4] ;  /* 0x000000042a187984 */ /* 0x000e640008000a00 */
        /* <DEDUP_REMOVED lines=12> */
.L_x_196:
[----:B------:R-:W-:Y:S05]  /*22c0*/  BSYNC.RECONVERGENT B0 ;  /* 0x0000000000007941 */ /* 0x000fea0003800200 */
.L_x_195:
[----:B------:R-:W-:Y:S01]  /*22d0*/  PRMT R24, R26, 0x8880, RZ ;  /* 0x000088801a187816 */ /* 0x000fe200000000ff */
[----:B------:R-:W-:Y:S01]  /*22e0*/  BSSY.RECONVERGENT B0, `(.L_x_197) ;  /* 0x0000012000007945 */ /* 0x000fe20003800200 */
[----:B------:R-:W-:Y:S02]  /*22f0*/  PRMT R25, R27, 0x8880, RZ ;  /* 0x000088801b197816 */ /* 0x000fe400000000ff */
[----:B------:R-:W-:Y:S02]  /*2300*/  ISETP.GT.AND P2, PT, R24, 0x1, PT ;  /* 0x000000011800780c */ /* 0x000fe40003f44270 */
[----:B------:R-:W-:Y:S01]  /*2310*/  ISETP.GT.AND P4, PT, R25, 0x1, PT ;  /* 0x000000011900780c */ /* 0x000fe20003f84270 */
[----:B------:R-:W-:-:S12]  /*2320*/  @P5 BRA `(.L_x_198) ;  /* 0x0000000000345947 */ /* 0x000fd80003800000 */
[----:B------:R-:W1:Y:S02]  /*2330*/  LDS.64 R24, [R42+UR4+0x4e8] ;  /* 0x0004e8042a187984 */ /* 0x000e640008000a00 */
        /* <DEDUP_REMOVED lines=12> */
.L_x_198:
[----:B------:R-:W-:Y:S05]  /*2400*/  BSYNC.RECONVERGENT B0 ;  /* 0x0000000000007941 */ /* 0x000fea0003800200 */
.L_x_197:
[----:B------:R-:W-:Y:S04]  /*2410*/  BSSY.RECONVERGENT B0, `(.L_x_199) ;  /* 0x000000f000007945 */ /* 0x000fe80003800200 */
[----:B------:R-:W-:Y:S05]  /*2420*/  @P3 BRA `(.L_x_200) ;  /* 0x0000000000343947 */ /* 0x000fea0003800000 */
        /* <DEDUP_REMOVED lines=13> */
.L_x_200:
[----:B------:R-:W-:Y:S05]  /*2500*/  BSYNC.RECONVERGENT B0 ;  /* 0x0000000000007941 */ /* 0x000fea0003800200 */
.L_x_199:
        /* <DEDUP_REMOVED lines=19> */
.L_x_202:
[----:B------:R-:W-:Y:S05]  /*2640*/  BSYNC.RECONVERGENT B0 ;  /* 0x0000000000007941 */ /* 0x000fea0003800200 */
.L_x_201:
        /* <DEDUP_REMOVED lines=14> */
[----:B------:R-:W-:-:S05]  /*2730*/  IMAD.IADD R25, R26, 0x1, R25 ;  /* 0x000000011a197824 */ /* 0x000fca00078e0219 */
[----:B------:R-:W-:-:S07]  /*2740*/  PRMT R26, R25, 0x7610, R26 ;  /* 0x00007610191a7816 */ /* 0x000fce000000001a */
.L_x_204:
[----:B------:R-:W-:Y:S05]  /*2750*/  BSYNC.RECONVERGENT B0 ;  /* 0x0000000000007941 */ /* 0x000fea0003800200 */
.L_x_203:
        /* <DEDUP_REMOVED lines=20> */
.L_x_206:
[----:B------:R-:W-:Y:S05]  /*28a0*/  BSYNC.RECONVERGENT B0 ;  /* 0x0000000000007941 */ /* 0x000fea0003800200 */
.L_x_205:
        /* <DEDUP_REMOVED lines=16> */
.L_x_208:
[----:B------:R-:W-:Y:S05]  /*29b0*/  BSYNC.RECONVERGENT B0 ;  /* 0x0000000000007941 */ /* 0x000fea0003800200 */
.L_x_207:
        /* <DEDUP_REMOVED lines=20> */
.L_x_210:
[----:B------:R-:W-:Y:S05]  /*2b00*/  BSYNC.RECONVERGENT B0 ;  /* 0x0000000000007941 */ /* 0x000fea0003800200 */
.L_x_209:
        /* <DEDUP_REMOVED lines=16> */
.L_x_212:
[----:B------:R-:W-:Y:S05]  /*2c10*/  BSYNC.RECONVERGENT B0 ;  /* 0x0000000000007941 */ /* 0x000fea0003800200 */
.L_x_211:
        /* <DEDUP_REMOVED lines=20> */
.L_x_214:
[----:B------:R-:W-:Y:S05]  /*2d60*/  BSYNC.RECONVERGENT B0 ;  /* 0x0000000000007941 */ /* 0x000fea0003800200 */
.L_x_213:
        /* <DEDUP_REMOVED lines=16> */
.L_x_216:
[----:B------:R-:W-:Y:S05]  /*2e70*/  BSYNC.RECONVERGENT B0 ;  /* 0x0000000000007941 */ /* 0x000fea0003800200 */
.L_x_215:
        /* <DEDUP_REMOVED lines=20> */
.L_x_218:
[----:B------:R-:W-:Y:S05]  /*2fc0*/  BSYNC.RECONVERGENT B0 ;  /* 0x0000000000007941 */ /* 0x000fea0003800200 */
.L_x_217:
        /* <DEDUP_REMOVED lines=16> */
.L_x_220:
[----:B------:R-:W-:Y:S05]  /*30d0*/  BSYNC.RECONVERGENT B0 ;  /* 0x0000000000007941 */ /* 0x000fea0003800200 */
.L_x_219:
        /* <DEDUP_REMOVED lines=20> */
.L_x_222:
[----:B------:R-:W-:Y:S05]  /*3220*/  BSYNC.RECONVERGENT B0 ;  /* 0x0000000000007941 */ /* 0x000fea0003800200 */
.L_x_221:
        /* <DEDUP_REMOVED lines=16> */
.L_x_224:
[----:B------:R-:W-:Y:S05]  /*3330*/  BSYNC.RECONVERGENT B0 ;  /* 0x0000000000007941 */ /* 0x000fea0003800200 */
.L_x_223:
        /* <DEDUP_REMOVED lines=16> */
.L_x_226:
[----:B------:R-:W-:Y:S05]  /*3440*/  BSYNC.RECONVERGENT B0 ;  /* 0x0000000000007941 */ /* 0x000fea0003800200 */
.L_x_225:
        /* <DEDUP_REMOVED lines=16> */
.L_x_228:
[----:B------:R-:W-:Y:S05]  /*3550*/  BSYNC.RECONVERGENT B0 ;  /* 0x0000000000007941 */ /* 0x000fea0003800200 */
.L_x_227:
        /* <DEDUP_REMOVED lines=16> */
.L_x_230:
[----:B------:R-:W-:Y:S05]  /*3660*/  BSYNC.RECONVERGENT B0 ;  /* 0x0000000000007941 */ /* 0x000fea0003800200 */
.L_x_229:
[----:B------:R-:W-:Y:S01]  /*3670*/  VIADD R42, R42, 0x8 ;  /* 0x000000082a2a7836 */ /* 0x000fe20000000000 */
[----:B0-----:R-:W-:-:S04]  /*3680*/  IADD3 R40, P1, PT, R40, 0x8, RZ ;  /* 0x0000000828287810 */ /* 0x001fc80007f3e0ff */
[----:B------:R-:W-:Y:S01]  /*3690*/  ISETP.NE.AND P0, PT, R42, 0x5850, PT ;  /* 0x000058502a00780c */ /* 0x000fe20003f05270 */
[----:B------:R-:W-:-:S12]  /*36a0*/  IMAD.X R41, RZ, RZ, R41, P1 ;  /* 0x000000ffff297224 */ /* 0x000fd800008e0629 */
[----:B------:R-:W-:Y:S05]  /*36b0*/  @P0 BRA `(.L_x_231) ;  /* 0xffffffd400d80947 */ /* 0x000fea000383ffff */
[----:B------:R-:W0:Y:S01]  /*36c0*/  S2R R42, SR_TID.X ;  /* 0x00000000002a7919 */ /* 0x000e220000002100 */
[----:B------:R-:W0:Y:S08]  /*36d0*/  S2UR UR5, SR_CTAID.X ;  /* 0x00000000000579c3 */ /* 0x000e300000002500 */
[----:B------:R-:W0:Y:S08]  /*36e0*/  LDC R25, c[0x0][0x360] ;  /* 0x0000d800ff197b82 */ /* 0x000e300000000800 */
[----:B-----5:R-:W1:Y:S01]  /*36f0*/  LDC.64 R22, c[0x0][0x390] ;  /* 0x0000e400ff167b82 */ /* 0x020e620000000a00 */
[----:B0-----:R-:W-:-:S04]  /*3700*/  IMAD R24, R25, UR5, R42 ;  /* 0x0000000519187c24 */ /* 0x001fc8000f8e022a */
[----:B-1----:R-:W-:Y:S02]  /*3710*/  IMAD.IADD R24, R24, 0x1, R23 ;  /* 0x0000000118187824 */ /* 0x002fe400078e0217 */
[----:B------:R-:W-:-:S03]  /*3720*/  VIADD R41, R22, 0xffffffff ;  /* 0xffffffff16297836 */ /* 0x000fc60000000000 */
[----:B------:R-:W-:-:S13]  /*3730*/  LOP3.LUT P0, RZ, R24, 0x1f, RZ, 0xc0, !PT ;  /* 0x0000001f18ff7812 */ /* 0x000fda000780c0ff */
[----:B------:R-:W0:Y:S02]  /*3740*/  @!P0 LDC.64 R24, c[0x0][0x388] ;  /* 0x0000e200ff188b82 */ /* 0x000e240000000a00 */
[----:B0-----:R-:W-:-:S06]  /*3750*/  @!P0 IMAD.WIDE.U32 R24, R41, 0x8, R24 ;  /* 0x0000000829188825 */ /* 0x001fcc00078e0018 */
[----:B------:R-:W2:Y:S01]  /*3760*/  @!P0 LDG.E.64 R24, desc[UR6][R24.64] ;  /* 0x0000000618188981 */ /* 0x000ea2000c1e1b00 */
[----:B------:R-:W0:Y:S01]  /*3770*/  @!P0 LDC R41, c[0x0][0x360] ;  /* 0x0000d800ff298b82 */ /* 0x000e220000000800 */
[----:B------:R-:W-:-:S04]  /*3780*/  LOP3.LUT R0, R0, 0xff, RZ, 0xc0, !PT ;  /* 0x000000ff00007812 */ /* 0x000fc800078ec0ff */
[----:B------:R-:W-:-:S03]  /*3790*/  ISETP.NE.AND P2, PT, R0, 0x1, PT ;  /* 0x000000010000780c */ /* 0x000fc60003f45270 */
[----:B------:R-:W1:Y:S02]  /*37a0*/  LDC R43, c[0x0][0x360] ;  /* 0x0000d800ff2b7b82 */ /* 0x000e640000000800 */
[----:B-1----:R-:W-:-:S08]  /*37b0*/  IMAD R40, R43, UR5, R42 ;  /* 0x000000052b287c24 */ /* 0x002fd0000f8e022a */
[----:B------:R-:W-:Y:S01]  /*37c0*/  VOTE.ANY R43, PT, !P2 ;  /* 0x00000000002b7806 */ /* 0x000fe200050e0100 */
[----:B------:R-:W-:-:S05]  /*37d0*/  IMAD.IADD R40, R40, 0x1, R23 ;  /* 0x0000000128287824 */ /* 0x000fca00078e0217 */
[----:B------:R-:W-:Y:S01]  /*37e0*/  LOP3.LUT P1, RZ, R40, 0x1f, RZ, 0xc0, !PT ;  /* 0x0000001f28ff7812 */ /* 0x000fe2000782c0ff */
[----:B0-----:R-:W-:-:S04]  /*37f0*/  @!P0 IMAD R40, R41, UR5, R42 ;  /* 0x0000000529288c24 */ /* 0x001fc8000f8e022a */
[----:B------:R-:W-:-:S05]  /*3800*/  @!P0 IMAD.IADD R0, R40, 0x1, R23 ;  /* 0x0000000128008824 */ /* 0x000fca00078e0217 */
[----:B------:R-:W-:-:S03]  /*3810*/  @!P0 SHF.R.U32.HI R45, RZ, 0x5, R0 ;  /* 0x00000005ff2d8819 */ /* 0x000fc60000011600 */
[----:B------:R-:W0:Y:S02]  /*3820*/  @!P1 LDC.64 R40, c[0x0][0x388] ;  /* 0x0000e200ff289b82 */ /* 0x000e240000000a00 */
[----:B--2---:R-:W-:-:S04]  /*3830*/  @!P0 IMAD.WIDE.U32 R44, R45, 0x4, R24 ;  /* 0x000000042d2c8825 */ /* 0x004fc800078e0018 */
[----:B------:R-:W-:Y:S01]  /*3840*/  @!P1 VIADD R25, R22, 0xfffffffe ;  /* 0xfffffffe16199836 */ /* 0x000fe20000000000 */
[----:B------:R1:W-:Y:S03]  /*3850*/  @!P0 STG.E desc[UR6][R44.64], R43 ;  /* 0x0000002b2c008986 */ /* 0x0003e6000c101906 */
[----:B0-----:R-:W-:-:S06]  /*3860*/  @!P1 IMAD.WIDE.U32 R40, R25, 0x8, R40 ;  /* 0x0000000819289825 */ /* 0x001fcc00078e0028 */
[----:B------:R-:W2:Y:S01]  /*3870*/  @!P1 LDG.E.64 R40, desc[UR6][R40.64] ;  /* 0x0000000628289981 */ /* 0x000ea2000c1e1b00 */
[----:B------:R-:W-:Y:S01]  /*3880*/  LOP3.LUT R2, R2, 0xff, RZ, 0xc0, !PT ;  /* 0x000000ff02027812 */ /* 0x000fe200078ec0ff */
[----:B-1----:R-:W0:Y:S03]  /*3890*/  @!P1 LDC R43, c[0x0][0x360] ;  /* 0x0000d800ff2b9b82 */ /* 0x002e260000000800 */
[----:B------:R-:W-:-:S05]  /*38a0*/  ISETP.NE.AND P2, PT, R2, 0x1, PT ;  /* 0x000000010200780c */ /* 0x000fca0003f45270 */
[----:B------:R-:W1:Y:S08]  /*38b0*/  LDC R25, c[0x0][0x360] ;  /* 0x0000d800ff197b82 */ /* 0x000e700000000800 */
[----:B------:R-:W-:Y:S01]  /*38c0*/  VOTE.ANY R2, PT, !P2 ;  /* 0x0000000000027806 */ /* 0x000fe200050e0100 */
[----:B-1----:R-:W-:-:S04]  /*38d0*/  IMAD R0, R25, UR5, R42 ;  /* 0x0000000519007c24 */ /* 0x002fc8000f8e022a */
        /* <DEDUP_REMOVED lines=11> */
[----:B------:R-:W0:Y:S01]  /*3990*/  @!P0 LDC R43, c[0x0][0x360] ;  /* 0x0000d800ff2b8b82 */ /* 0x000e220000000800 */
[----:B------:R-:W-:-:S04]  /*39a0*/  LOP3.LUT R3, R3, 0xff, RZ, 0xc0, !PT ;  /* 0x000000ff03037812 */ /* 0x000fc800078ec0ff */
[----:B------:R-:W-:-:S03]  /*39b0*/  ISETP.NE.AND P2, PT, R3, 0x1, PT ;  /* 0x000000010300780c */ /* 0x000fc60003f45270 */
[----:B------:R-:W3:Y:S10]  /*39c0*/  LDC R25, c[0x0][0x360] ;  /* 0x0000d800ff197b82 */ /* 0x000ef40000000800 */
[----:B-1----:R-:W-:Y:S01]  /*39d0*/  VOTE.ANY R45, PT, !P2 ;  /* 0x00000000002d7806 */ /* 0x002fe200050e0100 */
[----:B---3--:R-:W-:-:S04]  /*39e0*/  IMAD R0, R25, UR5, R42 ;  /* 0x0000000519007c24 */ /* 0x008fc8000f8e022a */
[----:B------:R-:W-:-:S05]  /*39f0*/  IMAD.IADD R0, R0, 0x1, R23 ;  /* 0x0000000100007824 */ /* 0x000fca00078e0217 */
[----:B------:R-:W-:Y:S01]  /*3a00*/  LOP3.LUT P1, RZ, R0, 0x1f, RZ, 0xc0, !PT ;  /* 0x0000001f00ff7812 */ /* 0x000fe2000782c0ff */
[----:B0-----:R-:W-:-:S04]  /*3a10*/  @!P0 IMAD R0, R43, UR5, R42 ;  /* 0x000000052b008c24 */ /* 0x001fc8000f8e022a */
[----:B------:R-:W-:-:S05]  /*3a20*/  @!P0 IMAD.IADD R0, R0, 0x1, R23 ;  /* 0x0000000100008824 */ /* 0x000fca00078e0217 */
[----:B------:R-:W-:-:S03]  /*3a30*/  @!P0 SHF.R.U32.HI R3, RZ, 0x5, R0 ;  /* 0x00000005ff038819 */ /* 0x000fc60000011600 */
[----:B------:R-:W0:Y:S01]  /*3a40*/  @!P1 LDC.64 R24, c[0x0][0x388] ;  /* 0x0000e200ff189b82 */ /* 0x000e220000000a00 */
[----:B------:R-:W-:-:S04]  /*3a50*/  @!P1 VIADD R43, R22, 0xfffffffc ;  /* 0xfffffffc162b9836 */ /* 0x000fc80000000000 */
[----:B0-----:R-:W-:-:S04]  /*3a60*/  @!P1 IMAD.WIDE.U32 R24, R43, 0x8, R24 ;  /* 0x000000082b189825 */ /* 0x001fc800078e0018 */
[----:B--2---:R-:W-:-:S05]  /*3a70*/  @!P0 IMAD.WIDE.U32 R40, R3, 0x4, R40 ;  /* 0x0000000403288825 */ /* 0x004fca00078e0028 */
[----:B------:R0:W-:Y:S04]  /*3a80*/  @!P0 STG.E desc[UR6][R40.64], R45 ;  /* 0x0000002d28008986 */ /* 0x0001e8000c101906 */
[----:B------:R-:W2:Y:S01]  /*3a90*/  @!P1 LDG.E.64 R24, desc[UR6][R24.64] ;  /* 0x0000000618189981 */ /* 0x000ea2000c1e1b00 */
[----:B------:R-:W1:Y:S01]  /*3aa0*/  @!P1 LDC R43, c[0x0][0x360] ;  /* 0x0000d800ff2b9b82 */ /* 0x000e620000000800 */
[----:B------:R-:W-:-:S04]  /*3ab0*/  LOP3.LUT R4, R4, 0xff, RZ, 0xc0, !PT ;  /* 0x000000ff04047812 */ /* 0x000fc800078ec0ff */
[----:B------:R-:W-:-:S03]  /*3ac0*/  ISETP.NE.AND P2, PT, R4, 0x1, PT ;  /* 0x000000010400780c */ /* 0x000fc60003f45270 */
[----:B------:R-:W3:Y:S10]  /*3ad0*/  LDC R3, c[0x0][0x360] ;  /* 0x0000d800ff037b82 */ /* 0x000ef40000000800 */
[----:B0-----:R-:W-:Y:S01]  /*3ae0*/  VOTE.ANY R45, PT, !P2 ;  /* 0x00000000002d7806 */ /* 0x001fe200050e0100 */
[----:B---3--:R-:W-:-:S04]  /*3af0*/  IMAD R0, R3, UR5, R42 ;  /* 0x0000000503007c24 */ /* 0x008fc8000f8e022a */
[----:B------:R-:W-:-:S05]  /*3b00*/  IMAD.IADD R0, R0, 0x1, R23 ;  /* 0x0000000100007824 */ /* 0x000fca00078e0217 */
[----:B------:R-:W-:Y:S01]  /*3b10*/  LOP3.LUT P0, RZ, R0, 0x1f, RZ, 0xc0, !PT ;  /* 0x0000001f00ff7812 */ /* 0x000fe2000780c0ff */
[----:B-1----:R-:W-:-:S04]  /*3b20*/  @!P1 IMAD R0, R43, UR5, R42 ;  /* 0x000000052b009c24 */ /* 0x002fc8000f8e022a */
[----:B------:R-:W-:-:S05]  /*3b30*/  @!P1 IMAD.IADD R0, R0, 0x1, R23 ;  /* 0x0000000100009824 */ /* 0x000fca00078e0217 */
[----:B------:R-:W-:-:S03]  /*3b40*/  @!P1 SHF.R.U32.HI R41, RZ, 0x5, R0 ;  /* 0x00000005ff299819 */ /* 0x000fc60000011600 */
[----:B------:R-:W0:Y:S01]  /*3b50*/  @!P0 LDC.64 R2, c[0x0][0x388] ;  /* 0x0000e200ff028b82 */ /* 0x000e220000000a00 */
[----:B------:R-:W-:Y:S02]  /*3b60*/  @!P0 VIADD R43, R22, 0xfffffffb ;  /* 0xfffffffb162b8836 */ /* 0x000fe40000000000 */
[----:B--2---:R-:W-:-:S04]  /*3b70*/  @!P1 IMAD.WIDE.U32 R40, R41, 0x4, R24 ;  /* 0x0000000429289825 */ /* 0x004fc800078e0018 */
[----:B0-----:R-:W-:Y:S01]  /*3b80*/  @!P0 IMAD.WIDE.U32 R24, R43, 0x8, R2 ;  /* 0x000000082b188825 */ /* 0x001fe200078e0002 */
[----:B------:R0:W-:Y:S05]  /*3b90*/  @!P1 STG.E desc[UR6][R40.64], R45 ;  /* 0x0000002d28009986 */ /* 0x0001ea000c101906 */
[----:B------:R-:W2:Y:S01]  /*3ba0*/  @!P0 LDG.E.64 R24, desc[UR6][R24.64] ;  /* 0x0000000618188981 */ /* 0x000ea2000c1e1b00 */
[----:B------:R-:W1:Y:S01]  /*3bb0*/  @!P0 LDC R43, c[0x0][0x360] ;  /* 0x0000d800ff2b8b82 */ /* 0x000e620000000800 */
[----:B------:R-:W-:-:S04]  /*3bc0*/  LOP3.LUT R5, R5, 0xff, RZ, 0xc0, !PT ;  /* 0x000000ff05057812 */ /* 0x000fc800078ec0ff */
[----:B------:R-:W-:-:S03]  /*3bd0*/  ISETP.NE.AND P2, PT, R5, 0x1, PT ;  /* 0x000000010500780c */ /* 0x000fc60003f45270 */
[----:B------:R-:W3:Y:S10]  /*3be0*/  LDC R3, c[0x0][0x360] ;  /* 0x0000d800ff037b82 */ /* 0x000ef40000000800 */
[----:B0-----:R-:W-:Y:S01]  /*3bf0*/  VOTE.ANY R45, PT, !P2 ;  /* 0x00000000002d7806 */ /* 0x001fe200050e0100 */
[----:B-1----:R-:W-:-:S04]  /*3c00*/  @!P0 IMAD R4, R43, UR5, R42 ;  /* 0x000000052b048c24 */ /* 0x002fc8000f8e022a */
[----:B------:R-:W-:Y:S02]  /*3c10*/  @!P0 IMAD.IADD R4, R4, 0x1, R23 ;  /* 0x0000000104048824 */ /* 0x000fe400078e0217 */
[----:B---3--:R-:W-:-:S03]  /*3c20*/  IMAD R0, R3, UR5, R42 ;  /* 0x0000000503007c24 */ /* 0x008fc6000f8e022a */
[----:B------:R-:W-:Y:S01]  /*3c30*/  @!P0 SHF.R.U32.HI R5, RZ, 0x5, R4 ;  /* 0x00000005ff058819 */ /* 0x000fe20000011604 */
[----:B------:R-:W-:-:S05]  /*3c40*/  IMAD.IADD R0, R0, 0x1, R23 ;  /* 0x0000000100007824 */ /* 0x000fca00078e0217 */
[----:B------:R-:W-:-:S13]  /*3c50*/  LOP3.LUT P1, RZ, R0, 0x1f, RZ, 0xc0, !PT ;  /* 0x0000001f00ff7812 */ /* 0x000fda000782c0ff */
[----:B------:R-:W0:Y:S01]  /*3c60*/  @!P1 LDC.64 R2, c[0x0][0x388] ;  /* 0x0000e200ff029b82 */ /* 0x000e220000000a00 */
[----:B------:R-:W-:Y:S02]  /*3c70*/  @!P1 VIADD R41, R22, 0xfffffffa ;  /* 0xfffffffa16299836 */ /* 0x000fe40000000000 */
[----:B--2---:R-:W-:-:S04]  /*3c80*/  @!P0 IMAD.WIDE.U32 R24, R5, 0x4, R24 ;  /* 0x0000000405188825 */ /* 0x004fc800078e0018 */
[----:B0-----:R-:W-:Y:S01]  /*3c90*/  @!P1 IMAD.WIDE.U32 R4, R41, 0x8, R2 ;  /* 0x0000000829049825 */ /* 0x001fe200078e0002 */
[----:B------:R0:W-:Y:S05]  /*3ca0*/  @!P0 STG.E desc[UR6][R24.64], R45 ;  /* 0x0000002d18008986 */ /* 0x0001ea000c101906 */
[----:B------:R-:W2:Y:S01]  /*3cb0*/  @!P1 LDG.E.64 R4, desc[UR6][R4.64] ;  /* 0x0000000604049981 */ /* 0x000ea2000c1e1b00 */
[----:B------:R-:W1:Y:S01]  /*3cc0*/  @!P1 LDC R41, c[0x0][0x360] ;  /* 0x0000d800ff299b82 */ /* 0x000e620000000800 */
[----:B------:R-:W-:Y:S02]  /*3cd0*/  LOP3.LUT P2, R0, R0, 0x1f, RZ, 0xc0, !PT ;  /* 0x0000001f00007812 */ /* 0x000fe4000784c0ff */
[----:B------:R-:W-:-:S04]  /*3ce0*/  LOP3.LUT R6, R6, 0xff, RZ, 0xc0, !PT ;  /* 0x000000ff06067812 */ /* 0x000fc800078ec0ff */
[----:B------:R-:W-:-:S07]  /*3cf0*/  ISETP.NE.AND P0, PT, R6, 0x1, PT ;  /* 0x000000010600780c */ /* 0x000fce0003f05270 */
[----:B------:R-:W3:Y:S01]  /*3d00*/  @!P2 LDC.64 R2, c[0x0][0x388] ;  /* 0x0000e200ff02ab82 */ /* 0x000ee20000000a00 */
[----:B------:R-:W-:-:S05]  /*3d10*/  @!P2 VIADD R43, R22, 0xfffffff9 ;  /* 0xfffffff9162ba836 */ /* 0x000fca0000000000 */
[----:B0-----:R-:W-:Y:S01]  /*3d20*/  VOTE.ANY R45, PT, !P0 ;  /* 0x00000000002d7806 */ /* 0x001fe200040e0100 */
[----:B-1----:R-:W-:-:S04]  /*3d30*/  @!P1 IMAD R40, R41, UR5, R42 ;  /* 0x0000000529289c24 */ /* 0x002fc8000f8e022a */
[----:B------:R-:W-:-:S05]  /*3d40*/  @!P1 IMAD.IADD R40, R40, 0x1, R23 ;  /* 0x0000000128289824 */ /* 0x000fca00078e0217 */
[----:B------:R-:W-:-:S05]  /*3d50*/  @!P1 SHF.R.U32.HI R41, RZ, 0x5, R40 ;  /* 0x00000005ff299819 */ /* 0x000fca0000011628 */
[----:B--2---:R-:W-:-:S04]  /*3d60*/  @!P1 IMAD.WIDE.U32 R24, R41, 0x4, R4 ;  /* 0x0000000429189825 */ /* 0x004fc800078e0004 */
[----:B---3--:R-:W-:Y:S01]  /*3d70*/  @!P2 IMAD.WIDE.U32 R4, R43, 0x8, R2 ;  /* 0x000000082b04a825 */ /* 0x008fe200078e0002 */
[----:B------:R0:W-:Y:S01]  /*3d80*/  @!P1 STG.E desc[UR6][R24.64], R45 ;  /* 0x0000002d18009986 */ /* 0x0001e2000c101906 */
[----:B------:R-:W1:Y:S04]  /*3d90*/  @!P2 LDC R41, c[0x0][0x360] ;  /* 0x0000d800ff29ab82 */ /* 0x000e680000000800 */
[----:B------:R-:W2:Y:S01]  /*3da0*/  @!P2 LDG.E.64 R4, desc[UR6][R4.64] ;  /* 0x000000060404a981 */ /* 0x000ea2000c1e1b00 */
[----:B------:R-:W-:-:S03]  /*3db0*/  LOP3.LUT R7, R7, 0xff, RZ, 0xc0, !PT ;  /* 0x000000ff07077812 */ /* 0x000fc600078ec0ff */
[----:B------:R-:W3:Y:S01]  /*3dc0*/  @!P2 LDC.64 R2, c[0x0][0x388] ;  /* 0x0000e200ff02ab82 */ /* 0x000ee20000000a00 */
[----:B------:R-:W-:-:S13]  /*3dd0*/  ISETP.NE.AND P0, PT, R7, 0x1, PT ;  /* 0x000000010700780c */ /* 0x000fda0003f05270 */
[----:B------:R-:W-:Y:S01]  /*3de0*/  VOTE.ANY R43, PT, !P0 ;  /* 0x00000000002b7806 */ /* 0x000fe200040e0100 */
[----:B-1----:R-:W-:Y:S02]  /*3df0*/  @!P2 IMAD R6, R41, UR5, R42 ;  /* 0x000000052906ac24 */ /* 0x002fe4000f8e022a */
[----:B------:R-:W-:Y:S02]  /*3e00*/  @!P2 VIADD R41, R22, 0xfffffff8 ;  /* 0xfffffff81629a836 */ /* 0x000fe40000000000 */
[----:B------:R-:W-:Y:S02]  /*3e10*/  @!P2 IMAD.IADD R6, R6, 0x1, R23 ;  /* 0x000000010606a824 */ /* 0x000fe400078e0217 */
[----:B---3--:R-:W-:-:S03]  /*3e20*/  @!P2 IMAD.WIDE.U32 R2, R41, 0x8, R2 ;  /* 0x000000082902a825 */ /* 0x008fc600078e0002 */
[----:B------:R-:W-:Y:S01]  /*3e30*/  @!P2 SHF.R.U32.HI R7, RZ, 0x5, R6 ;  /* 0x00000005ff07a819 */ /* 0x000fe20000011606 */
[----:B0-----:R-:W0:Y:S01]  /*3e40*/  LDC R25, c[0x0][0x360] ;  /* 0x0000d800ff197b82 */ /* 0x001e220000000800 */
[----:B------:R-:W-:-:S03]  /*3e50*/  ISETP.NE.AND P0, PT, R0, RZ, PT ;  /* 0x000000ff0000720c */ /* 0x000fc60003f05270 */
[----:B--2---:R-:W-:-:S10]  /*3e60*/  @!P2 IMAD.WIDE.U32 R6, R7, 0x4, R4 ;  /* 0x000000040706a825 */ /* 0x004fd400078e0004 */
[----:B------:R-:W1:Y:S01]  /*3e70*/  @!P0 LDC.64 R4, c[0x0][0x388] ;  /* 0x0000e200ff048b82 */ /* 0x000e620000000a00 */
[----:B------:R2:W-:Y:S04]  /*3e80*/  @!P2 STG.E desc[UR6][R6.64], R43 ;  /* 0x0000002b0600a986 */ /* 0x0005e8000c101906 */
[----:B------:R-:W2:Y:S01]  /*3e90*/  @!P2 LDG.E.64 R2, desc[UR6][R2.64] ;  /* 0x000000060202a981 */ /* 0x000ea2000c1e1b00 */
[----:B------:R-:W-:Y:S01]  /*3ea0*/  LOP3.LUT R8, R8, 0xff, RZ, 0xc0, !PT ;  /* 0x000000ff08087812 */ /* 0x000fe200078ec0ff */
[----:B0-----:R-:W-:Y:S02]  /*3eb0*/  IMAD R42, R25, UR5, R42 ;  /* 0x00000005192a7c24 */ /* 0x001fe4000f8e022a */
[----:B------:R-:W-:Y:S01]  /*3ec0*/  @!P0 VIADD R25, R22, 0xfffffff7 ;  /* 0xfffffff716198836 */ /* 0x000fe20000000000 */
[----:B------:R-:W-:Y:S01]  /*3ed0*/  ISETP.NE.AND P1, PT, R8, 0x1, PT ;  /* 0x000000010800780c */ /* 0x000fe20003f25270 */
[----:B------:R-:W-:-:S05]  /*3ee0*/  IMAD.IADD R23, R42, 0x1, R23 ;  /* 0x000000012a177824 */ /* 0x000fca00078e0217 */
[----:B------:R-:W-:Y:S01]  /*3ef0*/  SHF.R.U32.HI R23, RZ, 0x5, R23 ;  /* 0x00000005ff177819 */ /* 0x000fe20000011617 */
[----:B-1----:R-:W-:-:S06]  /*3f00*/  @!P0 IMAD.WIDE.U32 R4, R25, 0x8, R4 ;  /* 0x0000000819048825 */ /* 0x002fcc00078e0004 */
[----:B------:R-:W-:Y:S01]  /*3f10*/  VOTE.ANY R41, PT, !P1 ;  /* 0x0000000000297806 */ /* 0x000fe200048e0100 */
[----:B--2---:R-:W-:Y:S02]  /*3f20*/  @!P2 IMAD.WIDE.U32 R6, R23, 0x4, R2 ;  /* 0x000000041706a825 */ /* 0x004fe400078e0002 */
[----:B------:R-:W0:Y:S03]  /*3f30*/  @!P0 LDC.64 R2, c[0x0][0x388] ;  /* 0x0000e200ff028b82 */ /* 0x000e260000000a00 */
[----:B------:R1:W-:Y:S04]  /*3f40*/  @!P2 STG.E desc[UR6][R6.64], R41 ;  /* 0x000000290600a986 */ /* 0x0003e8000c101906 */
[----:B------:R-:W2:Y:S01]  /*3f50*/  @!P0 LDG.E.64 R4, desc[UR6][R4.64] ;  /* 0x0000000604048981 */ /* 0x000ea2000c1e1b00 */
[----:B------:R-:W-:-:S04]  /*3f60*/  LOP3.LUT R9, R9, 0xff, RZ, 0xc0, !PT ;  /* 0x000000ff09097812 */ /* 0x000fc800078ec0ff */
[----:B------:R-:W-:Y:S01]  /*3f70*/  ISETP.NE.AND P1, PT, R9, 0x1, PT ;  /* 0x000000010900780c */ /* 0x000fe20003f25270 */
[----:B------:R-:W-:-:S04]  /*3f80*/  @!P0 VIADD R9, R22, 0xfffffff6 ;  /* 0xfffffff616098836 */ /* 0x000fc80000000000 */
[----:B0-----:R-:W-:-:S08]  /*3f90*/  @!P0 IMAD.WIDE.U32 R8, R9, 0x8, R2 ;  /* 0x0000000809088825 */ /* 0x001fd000078e0002 */
[----:B------:R-:W-:Y:S01]  /*3fa0*/  VOTE.ANY R43, PT, !P1 ;  /* 0x00000000002b7806 */ /* 0x000fe200048e0100 */
[----:B------:R-:W0:Y:S01]  /*3fb0*/  @!P0 LDC.64 R2, c[0x0][0x388] ;  /* 0x0000e200ff028b82 */ /* 0x000e220000000a00 */
[----:B--2---:R-:W-:-:S05]  /*3fc0*/  @!P0 IMAD.WIDE.U32 R24, R23, 0x4, R4 ;  /* 0x0000000417188825 */ /* 0x004fca00078e0004 */
[----:B------:R2:W-:Y:S04]  /*3fd0*/  @!P0 STG.E desc[UR6][R24.64], R43 ;  /* 0x0000002b18008986 */ /* 0x0005e8000c101906 */
[----:B------:R-:W3:Y:S01]  /*3fe0*/  @!P0 LDG.E.64 R8, desc[UR6][R8.64] ;  /* 0x0000000608088981 */ /* 0x000ee2000c1e1b00 */
[----:B------:R-:W-:Y:S01]  /*3ff0*/  LOP3.LUT R10, R10, 0xff, RZ, 0xc0, !PT ;  /* 0x000000ff0a0a7812 */ /* 0x000fe200078ec0ff */
[----:B------:R-:W-:-:S03]  /*4000*/  @!P0 VIADD R5, R22, 0xfffffff5 ;  /* 0xfffffff516058836 */ /* 0x000fc60000000000 */
[----:B------:R-:W-:Y:S01]  /*4010*/  ISETP.NE.AND P1, PT, R10, 0x1, PT ;  /* 0x000000010a00780c */ /* 0x000fe20003f25270 */
[----:B0-----:R-:W-:Y:S02]  /*4020*/  @!P0 IMAD.WIDE.U32 R4, R5, 0x8, R2 ;  /* 0x0000000805048825 */ /* 0x001fe400078e0002 */
[----:B------:R-:W0:Y:S10]  /*4030*/  @!P0 LDC.64 R2, c[0x0][0x388] ;  /* 0x0000e200ff028b82 */ /* 0x000e340000000a00 */
[----:B-1----:R-:W-:Y:S01]  /*4040*/  VOTE.ANY R41, PT, !P1 ;  /* 0x0000000000297806 */ /* 0x002fe200048e0100 */
[----:B---3--:R-:W-:-:S05]  /*4050*/  @!P0 IMAD.WIDE.U32 R6, R23, 0x4, R8 ;  /* 0x0000000417068825 */ /* 0x008fca00078e0008 */
[----:B------:R1:W-:Y:S04]  /*4060*/  @!P0 STG.E desc[UR6][R6.64], R41 ;  /* 0x0000002906008986 */ /* 0x0003e8000c101906 */
[----:B------:R-:W3:Y:S01]  /*4070*/  @!P0 LDG.E.64 R4, desc[UR6][R4.64] ;  /* 0x0000000604048981 */ /* 0x000ee2000c1e1b00 */
[----:B------:R-:W-:Y:S01]  /*4080*/  LOP3.LUT R11, R11, 0xff, RZ, 0xc0, !PT ;  /* 0x000000ff0b0b7812 */ /* 0x000fe200078ec0ff */
[----:B------:R-:W-:-:S03]  /*4090*/  @!P0 VIADD R9, R22, 0xfffffff4 ;  /* 0xfffffff416098836 */ /* 0x000fc60000000000 */
[----:B------:R-:W-:Y:S01]  /*40a0*/  ISETP.NE.AND P1, PT, R11, 0x1, PT ;  /* 0x000000010b00780c */ /* 0x000fe20003f25270 */
[----:B0-----:R-:W-:Y:S02]  /*40b0*/  @!P0 IMAD.WIDE.U32 R8, R9, 0x8, R2 ;  /* 0x0000000809088825 */ /* 0x001fe400078e0002 */
[----:B------:R-:W0:Y:S10]  /*40c0*/  @!P0 LDC.64 R2, c[0x0][0x388] ;  /* 0x0000e200ff028b82 */ /* 0x000e340000000a00 */
[----:B--2---:R-:W-:Y:S01]  /*40d0*/  VOTE.ANY R25, PT, !P1 ;  /* 0x0000000000197806 */ /* 0x004fe200048e0100 */
        /* <DEDUP_REMOVED lines=11> */
[----:B------:R-:W2:Y:S01]  /*4190*/  @!P0 LDG.E.64 R4, desc[UR6][R4.64] ;  /* 0x0000000604048981 */ /* 0x000ea2000c1e1b00 */
[----:B------:R-:W-:Y:S01]  /*41a0*/  LOP3.LUT R13, R13, 0xff, RZ, 0xc0, !PT ;  /* 0x000000ff0d0d7812 */ /* 0x000fe200078ec0ff */
[----:B------:R-:W-:-:S03]  /*41b0*/  @!P0 VIADD R9, R22, 0xfffffff2 ;  /* 0xfffffff216098836 */ /* 0x000fc60000000000 */
[----:B------:R-:W-:Y:S01]  /*41c0*/  ISETP.NE.AND P1, PT, R13, 0x1, PT ;  /* 0x000000010d00780c */ /* 0x000fe20003f25270 */
[----:B0-----:R-:W-:Y:S02]  /*41d0*/  @!P0 IMAD.WIDE.U32 R8, R9, 0x8, R2 ;  /* 0x0000000809088825 */ /* 0x001fe400078e0002 */
[----:B------:R-:W0:Y:S10]  /*41e0*/  @!P0 LDC.64 R2, c[0x0][0x388] ;  /* 0x0000e200ff028b82 */ /* 0x000e340000000a00 */
[----:B------:R-:W-:Y:S01]  /*41f0*/  VOTE.ANY R13, PT, !P1 ;  /* 0x00000000000d7806 */ /* 0x000fe200048e0100 */
[----:B--2---:R-:W-:-:S05]  /*4200*/  @!P0 IMAD.WIDE.U32 R10, R23, 0x4, R4 ;  /* 0x00000004170a8825 */ /* 0x004fca00078e0004 */
[----:B------:R2:W-:Y:S04]  /*4210*/  @!P0 STG.E desc[UR6][R10.64], R13 ;  /* 0x0000000d0a008986 */ /* 0x0005e8000c101906 */
[----:B------:R-:W1:Y:S01]  /*4220*/  @!P0 LDG.E.64 R8, desc[UR6][R8.64] ;  /* 0x0000000608088981 */ /* 0x000e62000c1e1b00 */
[----:B------:R-:W-:Y:S01]  /*4230*/  LOP3.LUT R14, R14, 0xff, RZ, 0xc0, !PT ;  /* 0x000000ff0e0e7812 */ /* 0x000fe200078ec0ff */
[----:B------:R-:W-:-:S03]  /*4240*/  @!P0 VIADD R5, R22, 0xfffffff1 ;  /* 0xfffffff116058836 */ /* 0x000fc60000000000 */
[----:B------:R-:W-:Y:S01]  /*4250*/  ISETP.NE.AND P1, PT, R14, 0x1, PT ;  /* 0x000000010e00780c */ /* 0x000fe20003f25270 */
[----:B0-----:R-:W-:Y:S02]  /*4260*/  @!P0 IMAD.WIDE.U32 R4, R5, 0x8, R2 ;  /* 0x0000000805048825 */ /* 0x001fe400078e0002 */
[----:B------:R-:W0:Y:S10]  /*4270*/  @!P0 LDC.64 R2, c[0x0][0x388] ;  /* 0x0000e200ff028b82 */ /* 0x000e340000000a00 */
[----:B------:R-:W-:Y:S01]  /*4280*/  VOTE.ANY R25, PT, !P1 ;  /* 0x0000000000197806 */ /* 0x000fe200048e0100 */
[----:B-1----:R-:W-:-:S05]  /*4290*/  @!P0 IMAD.WIDE.U32 R6, R23, 0x4, R8 ;  /* 0x0000000417068825 */ /* 0x002fca00078e0008 */
        /* <DEDUP_REMOVED lines=21> */
[----:B--2---:R-:W-:-:S03]  /*43f0*/  @!P0 VIADD R13, R22, 0xffffffee ;  /* 0xffffffee160d8836 */ /* 0x004fc60000000000 */
[----:B------:R-:W-:Y:S01]  /*4400*/  ISETP.NE.AND P1, PT, R17, 0x1, PT ;  /* 0x000000011100780c */ /* 0x000fe20003f25270 */
[----:B0-----:R-:W-:Y:S02]  /*4410*/  @!P0 IMAD.WIDE.U32 R12, R13, 0x8, R2 ;  /* 0x000000080d0c8825 */ /* 0x001fe400078e0002 */
[----:B------:R-:W0:Y:S10]  /*4420*/  @!P0 LDC.64 R2, c[0x0][0x388] ;  /* 0x0000e200ff028b82 */ /* 0x000e340000000a00 */
[----:B------:R-:W-:Y:S01]  /*4430*/  VOTE.ANY R17, PT, !P1 ;  /* 0x0000000000117806 */ /* 0x000fe200048e0100 */
[----:B---3--:R-:W-:-:S05]  /*4440*/  @!P0 IMAD.WIDE.U32 R8, R23, 0x4, R4 ;  /* 0x0000000417088825 */ /* 0x008fca00078e0004 */
[----:B------:R-:W-:Y:S04]  /*4450*/  @!P0 STG.E desc[UR6][R8.64], R17 ;  /* 0x0000001108008986 */ /* 0x000fe8000c101906 */
[----:B------:R-:W2:Y:S01]  /*4460*/  @!P0 LDG.E.64 R10, desc[UR6][R12.64] ;  /* 0x000000060c0a8981 */ /* 0x000ea2000c1e1b00 */
[----:B------:R-:W-:Y:S01]  /*4470*/  LOP3.LUT R18, R18, 0xff, RZ, 0xc0, !PT ;  /* 0x000000ff12127812 */ /* 0x000fe200078ec0ff */
[----:B-1----:R-:W-:-:S03]  /*4480*/  @!P0 VIADD R15, R22, 0xffffffed ;  /* 0xffffffed160f8836 */ /* 0x002fc60000000000 */
[----:B------:R-:W-:Y:S01]  /*4490*/  ISETP.NE.AND P1, PT, R18, 0x1, PT ;  /* 0x000000011200780c */ /* 0x000fe20003f25270 */
[----:B0-----:R-:W-:Y:S02]  /*44a0*/  @!P0 IMAD.WIDE.U32 R14, R15, 0x8, R2 ;  /* 0x000000080f0e8825 */ /* 0x001fe400078e0002 */
[----:B------:R-:W0:Y:S10]  /*44b0*/  @!P0 LDC.64 R2, c[0x0][0x388] ;  /* 0x0000e200ff028b82 */ /* 0x000e340000000a00 */
[----:B------:R-:W-:Y:S01]  /*44c0*/  VOTE.ANY R25, PT, !P1 ;  /* 0x0000000000197806 */ /* 0x000fe200048e0100 */
[----:B--2---:R-:W-:-:S05]  /*44d0*/  @!P0 IMAD.WIDE.U32 R10, R23, 0x4, R10 ;  /* 0x00000004170a8825 */ /* 0x004fca00078e000a */
        /* <DEDUP_REMOVED lines=23> */
[----:B0-----:R-:W-:Y:S01]  /*4650*/  @!P0 IMAD.WIDE.U32 R2, R7, 0x8, R2 ;  /* 0x0000000807028825 */ /* 0x001fe200078e0002 */
[----:B-1----:R-:W0:Y:S11]  /*4660*/  @!P0 LDC.64 R8, c[0x0][0x388] ;  /* 0x0000e200ff088b82 */ /* 0x002e360000000a00 */
        /* <DEDUP_REMOVED lines=106> */
[----:B0-----:R-:W-:-:S12]  /*4d10*/  @!P0 IMAD.WIDE.U32 R4, R5, 0x8, R10 ;  /* 0x0000000805048825 */ /* 0x001fd800078e000a */
[----:B--2---:R-:W-:Y:S01]  /*4d20*/  VOTE.ANY R13, PT, !P1 ;  /* 0x00000000000d7806 */ /* 0x004fe200048e0100 */
[----:B---3--:R-:W-:-:S05]  /*4d30*/  @!P0 IMAD.WIDE.U32 R2, R23, 0x4, R8 ;  /* 0x0000000417028825 */ /* 0x008fca00078e0008 */
[----:B------:R0:W-:Y:S04]  /*4d40*/  @!P0 STG.E desc[UR6][R2.64], R13 ;  /* 0x0000000d02008986 */ /* 0x0001e8000c101906 */
[----:B------:R-:W1:Y:S01]  /*4d50*/  @!P0 LDG.E.64 R4, desc[UR6][R4.64] ;  /* 0x0000000604048981 */ /* 0x000e62000c1e1b00 */
[----:B------:R-:W-:Y:S02]  /*4d60*/  LOP3.LUT R38, R38, 0xff, RZ, 0xc0, !PT ;  /* 0x000000ff26267812 */ /* 0x000fe400078ec0ff */
[----:B------:R-:W-:Y:S02]  /*4d70*/  LOP3.LUT R39, R39, 0xff, RZ, 0xc0, !PT ;  /* 0x000000ff27277812 */ /* 0x000fe400078ec0ff */
[----:B------:R-:W-:Y:S02]  /*4d80*/  ISETP.NE.AND P1, PT, R38, 0x1, PT ;  /* 0x000000012600780c */ /* 0x000fe40003f25270 */
[----:B------:R-:W-:-:S11]  /*4d90*/  ISETP.NE.AND P2, PT, R39, 0x1, PT ;  /* 0x000000012700780c */ /* 0x000fd60003f45270 */
[----:B------:R-:W-:Y:S02]  /*4da0*/  VOTE.ANY R9, PT, !P1 ;  /* 0x0000000000097806 */ /* 0x000fe400048e0100 */
[----:B------:R-:W-:Y:S01]  /*4db0*/  VOTE.ANY R11, PT, !P2 ;  /* 0x00000000000b7806 */ /* 0x000fe200050e0100 */
[----:B-1----:R-:W-:-:S05]  /*4dc0*/  @!P0 IMAD.WIDE.U32 R6, R23, 0x4, R4 ;  /* 0x0000000417068825 */ /* 0x002fca00078e0004 */
[----:B------:R0:W-:Y:S01]  /*4dd0*/  @!P0 STG.E desc[UR6][R6.64], R9 ;  /* 0x0000000906008986 */ /* 0x0001e2000c101906 */
[----:B------:R-:W-:Y:S05]  /*4de0*/  @P0 EXIT ;  /* 0x000000000000094d */ /* 0x000fea0003800000 */
[----:B0-----:R-:W0:Y:S01]  /*4df0*/  LDC.64 R2, c[0x0][0x388] ;  /* 0x0000e200ff027b82 */ /* 0x001e220000000a00 */
[----:B------:R-:W-:-:S04]  /*4e00*/  VIADD R5, R22, 0xffffffdd ;  /* 0xffffffdd16057836 */ /* 0x000fc80000000000 */
[----:B0-----:R-:W-:-:S06]  /*4e10*/  IMAD.WIDE.U32 R2, R5, 0x8, R2 ;  /* 0x0000000805027825 */ /* 0x001fcc00078e0002 */
[----:B------:R-:W2:Y:S02]  /*4e20*/  LDG.E.64 R2, desc[UR6][R2.64] ;  /* 0x0000000602027981 */ /* 0x000ea4000c1e1b00 */
[----:B--2---:R-:W-:-:S05]  /*4e30*/  IMAD.WIDE.U32 R4, R23, 0x4, R2 ;  /* 0x0000000417047825 */ /* 0x004fca00078e0002 */
[----:B------:R-:W-:Y:S01]  /*4e40*/  STG.E desc[UR6][R4.64], R11 ;  /* 0x0000000b04007986 */ /* 0x000fe2000c101906 */
[----:B------:R-:W-:Y:S05]  /*4e50*/  EXIT ;  /* 0x000000000000794d */ /* 0x000fea0003800000 */
        .weak           $__internal_1_$__cuda_sm20_div_u16
        .type           $__internal_1_$__cuda_sm20_div_u16,@function
        .size           $__internal_1_$__cuda_sm20_div_u16,(.L_x_235 - $__internal_1_$__cuda_sm20_div_u16)
$__internal_1_$__cuda_sm20_div_u16:
[----:B------:R-:W0:Y:S01]  /*4e60*/  I2F.U16 R3, R2 ;  /* 0x0000000200037306 */ /* 0x000e220000101000 */
[----:B------:R-:W-:Y:S01]  /*4e70*/  IMAD.MOV.U32 R6, RZ, RZ, 0x4b800000 ;  /* 0x4b800000ff067424 */ /* 0x000fe200078e00ff */
[C---:B0-----:R-:W-:Y:S02]  /*4e80*/  FSETP.GEU.AND P1, PT, |R3|.reuse, 1.175494350822287508e-38, PT ;  /* 0x008000000300780b */ /* 0x041fe40003f2e200 */
[----:B------:R-:W-:Y:S02]  /*4e90*/  FSETP.GT.AND P0, PT, |R3|, 8.50705917302346158658e+37, PT ;  /* 0x7e8000000300780b */ /* 0x000fe40003f04200 */
[----:B------:R-:W-:-:S04]  /*4ea0*/  FSEL R6, R6, 1, !P1 ;  /* 0x3f80000006067808 */ /* 0x000fc80004800000 */
[----:B------:R-:W-:Y:S02]  /*4eb0*/  FSEL R6, R6, 0.25, !P0 ;  /* 0x3e80000006067808 */ /* 0x000fe40004000000 */
[----:B------:R-:W-:Y:S01]  /*4ec0*/  ISETP.NE.U32.AND P0, PT, R2, RZ, PT ;  /* 0x000000ff0200720c */ /* 0x000fe20003f05070 */
[----:B------:R-:W-:Y:S02]  /*4ed0*/  IMAD.MOV.U32 R2, RZ, RZ, R9 ;  /* 0x000000ffff027224 */ /* 0x000fe400078e0009 */
[----:B------:R-:W-:Y:S01]  /*4ee0*/  FMUL R7, R3, R6 ;  /* 0x0000000603077220 */ /* 0x000fe20000400000 */
[----:B------:R-:W-:-:S05]  /*4ef0*/  I2FP.F32.U32.RZ R3, 0x1576 ;  /* 0x0000157600037845 */ /* 0x000fca000020d000 */
[----:B------:R-:W0:Y:S02]  /*4f00*/  MUFU.RCP R7, R7 ;  /* 0x0000000700077308 */ /* 0x000e240000001000 */
[----:B0-----:R-:W-:-:S04]  /*4f10*/  FMUL R6, R6, R7 ;  /* 0x0000000706067220 */ /* 0x001fc80000400000 */
[----:B------:R-:W-:-:S04]  /*4f20*/  VIADD R6, R6, 0x2 ;  /* 0x0000000206067836 */ /* 0x000fc80000000000 */
[----:B------:R-:W-:Y:S01]  /*4f30*/  FMUL.RZ R6, R3, R6 ;  /* 0x0000000603067220 */ /* 0x000fe2000040c000 */
[----:B------:R-:W-:-:S05]  /*4f40*/  IMAD.MOV.U32 R3, RZ, RZ, 0x0 ;  /* 0x00000000ff037424 */ /* 0x000fca00078e00ff */
[----:B------:R-:W0:Y:S02]  /*4f50*/  F2I.U32.TRUNC.NTZ R6, R6 ;  /* 0x0000000600067305 */ /* 0x000e24000020f000 */
[----:B0-----:R-:W-:Y:S01]  /*4f60*/  LOP3.LUT R8, R6, 0xffff, RZ, 0xc0, !PT ;  /* 0x0000ffff06087812 */ /* 0x001fe200078ec0ff */
[----:B------:R-:W-:Y:S01]  /*4f70*/  @!P0 IMAD.MOV.U32 R8, RZ, RZ, -0x1 ;  /* 0xffffffffff088424 */ /* 0x000fe200078e00ff */
[----:B------:R-:W-:Y:S06]  /*4f80*/  RET.REL.NODEC R2 `(_Z15Hamming2GPUFastP11BitSequenceILy10000EEPPjjj) ;  /* 0xffffffb0021c7950 */ /* 0x000fec0003c3ffff */
.L_x_232:
        /* <DEDUP_REMOVED lines=15> */
.L_x_235:


//--------------------- .text._Z11Hamming1GPUP11BitSequenceILy10000EEPS_ILy4999950000EEy --------------------------
	.section	.text._Z11Hamming1GPUP11BitSequenceILy10000EEPS_ILy4999950000EEy,"ax",@progbits
	.align	128
        .global         _Z11Hamming1GPUP11BitSequenceILy10000EEPS_ILy4999950000EEy
        .type           _Z11Hamming1GPUP11BitSequenceILy10000EEPS_ILy4999950000EEy,@function
        .size           _Z11Hamming1GPUP11BitSequenceILy10000EEPS_ILy4999950000EEy,(.L_x_238 - _Z11Hamming1GPUP11BitSequenceILy10000EEPS_ILy4999950000EEy)
        .other          _Z11Hamming1GPUP11BitSequenceILy10000EEPS_ILy4999950000EEy,@"STO_CUDA_ENTRY STV_DEFAULT"
_Z11Hamming1GPUP11BitSequenceILy10000EEPS_ILy4999950000EEy:
.text._Z11Hamming1GPUP11BitSequenceILy10000EEPS_ILy4999950000EEy:
[----:B------:R-:W-:Y:S01]  /*0000*/  LDC R1, c[0x0][0x37c] ;  /* 0x0000df00ff017b82 */ /* 0x000fe20000000800 */
[----:B------:R-:W0:Y:S07]  /*0010*/  S2R R0, SR_TID.X ;  /* 0x0000000000007919 */ /* 0x000e2e0000002100 */
[----:B------:R-:W0:Y:S01]  /*0020*/  S2UR UR4, SR_CTAID.X ;  /* 0x00000000000479c3 */ /* 0x000e220000002500 */
[----:B------:R-:W1:Y:S01]  /*0030*/  LDCU.64 UR6, c[0x0][0x390] ;  /* 0x00007200ff0677ac */ /* 0x000e620008000a00 */
[----:B------:R-:W-:-:S06]  /*0040*/  VOTE.ANY R5, PT, !PT ;  /* 0x0000000000057806 */ /* 0x000fcc00078e0100 */
[----:B------:R-:W0:Y:S02]  /*0050*/  LDC R3, c[0x0][0x360] ;  /* 0x0000d800ff037b82 */ /* 0x000e240000000800 */
[----:B0-----:R-:W-:-:S05]  /*0060*/  IMAD R0, R3, UR4, R0 ;  /* 0x0000000403007c24 */ /* 0x001fca000f8e0200 */
[----:B-1----:R-:W-:-:S04]  /*0070*/  IADD3 R0, P1, PT, R0, UR6, RZ ;  /* 0x0000000600007c10 */ /* 0x002fc8000ff3e0ff */
[----:B------:R-:W-:Y:S01]  /*0080*/  LOP3.LUT P0, RZ, R0, 0x1f, RZ, 0xc0, !PT ;  /* 0x0000001f00ff7812 */ /* 0x000fe2000780c0ff */
[----:B------:R-:W-:-:S12]  /*0090*/  IMAD.X R3, RZ, RZ, UR7, P1 ;  /* 0x00000007ff037e24 */ /* 0x000fd800088e06ff */
[----:B------:R-:W-:Y:S05]  /*00a0*/  @!P0 EXIT ;  /* 0x000000000000894d */ /* 0x000fea0003800000 */
[----:B------:R-:W0:Y:S01]  /*00b0*/  LDCU.64 UR6, c[0x0][0x388] ;  /* 0x00007100ff0677ac */ /* 0x000e220008000a00 */
[--C-:B------:R-:W-:Y:S02]  /*00c0*/  SHF.R.U64 R2, R0, 0x3, R3.reuse ;  /* 0x0000000300027819 */ /* 0x100fe40000001203 */
[----:B------:R-:W-:Y:S01]  /*00d0*/  SHF.R.U32.HI R0, RZ, 0x3, R3 ;  /* 0x00000003ff007819 */ /* 0x000fe20000011603 */
[----:B------:R-:W1:Y:S01]  /*00e0*/  LDCU.64 UR4, c[0x0][0x358] ;  /* 0x00006b00ff0477ac */ /* 0x000e620008000a00 */
[----:B------:R-:W-:Y:S02]  /*00f0*/  LOP3.LUT R2, R2, 0xfffffffc, RZ, 0xc0, !PT ;  /* 0xfffffffc02027812 */ /* 0x000fe400078ec0ff */
[----:B------:R-:W-:Y:S02]  /*0100*/  LOP3.LUT R0, R0, 0x3, RZ, 0xc0, !PT ;  /* 0x0000000300007812 */ /* 0x000fe400078ec0ff */
[----:B0-----:R-:W-:-:S04]  /*0110*/  IADD3 R2, P0, PT, R2, UR6, RZ ;  /* 0x0000000602027c10 */ /* 0x001fc8000ff1e0ff */
[----:B------:R-:W-:-:S05]  /*0120*/  IADD3.X R3, PT, PT, R0, UR7, RZ, P0, !PT ;  /* 0x0000000700037c10 */ /* 0x000fca00087fe4ff */
[----:B-1----:R-:W-:Y:S01]  /*0130*/  STG.E desc[UR4][R2.64], R5 ;  /* 0x0000000502007986 */ /* 0x002fe2000c101904 */
[----:B------:R-:W-:Y:S05]  /*0140*/  EXIT ;  /* 0x000000000000794d */ /* 0x000fea0003800000 */
.L_x_233:
        /* <DEDUP_REMOVED lines=11> */
.L_x_238:


//--------------------- .nv.shared._Z11Hamming2GPUP11BitSequenceILy10000EEPPjjj --------------------------
	.section	.nv.shared._Z11Hamming2GPUP11BitSequenceILy10000EEPPjjj,"aw",@nobits
	.sectionflags	@""
	.align	8
.nv.shared._Z11Hamming2GPUP11BitSequenceILy10000EEPPjjj:
	.zero		44984


//--------------------- .nv.shared.reserved.0     --------------------------
	.section	.nv.shared.reserved.0,"aw",@nobits
	.weak		__nv_reservedSMEM_offset_0_alias
	.size		__nv_reservedSMEM_offset_0_alias, 0, 64
	.other		__nv_reservedSMEM_offset_0_alias,@"STO_CUDA_RESERVED_SHARED STV_DEFAULT"
__nv_reservedSMEM_offset_0_alias:
	.zero		0
	.zero		64


//--------------------- .nv.shared._Z15Hamming2GPUFastP11BitSequenceILy10000EEPPjjj --------------------------
	.section	.nv.shared._Z15Hamming2GPUFastP11BitSequenceILy10000EEPPjjj,"aw",@nobits
	.sectionflags	@""
	.align	8
.nv.shared._Z15Hamming2GPUFastP11BitSequenceILy10000EEPPjjj:
	.zero		44984


//--------------------- .nv.constant0._Z11Hamming2GPUP11BitSequenceILy10000EEPPjjj --------------------------
	.section	.nv.constant0._Z11Hamming2GPUP11BitSequenceILy10000EEPPjjj,"a",@progbits
	.sectionflags	@""
	.align	4
.nv.constant0._Z11Hamming2GPUP11BitSequenceILy10000EEPPjjj:
	.zero		920


//--------------------- .nv.constant0._Z15Hamming2GPUFastP11BitSequenceILy10000EEPPjjj --------------------------
	.section	.nv.constant0._Z15Hamming2GPUFastP11BitSequenceILy10000EEPPjjj,"a",@progbits
	.sectionflags	@""
	.align	4
.nv.constant0._Z15Hamming2GPUFastP11BitSequenceILy10000EEPPjjj:
	.zero		920


//--------------------- .nv.constant0._Z11Hamming1GPUP11BitSequenceILy10000EEPS_ILy4999950000EEy --------------------------
	.section	.nv.constant0._Z11Hamming1GPUP11BitSequenceILy10000EEPS_ILy4999950000EEy,"a",@progbits
	.sectionflags	@""
	.align	4
.nv.constant0._Z11Hamming1GPUP11BitSequenceILy10000EEPS_ILy4999950000EEy:
	.zero		920


//--------------------- SYMBOLS --------------------------

	.type		.nv.reservedSmem.offset0,@object
	.size		.nv.reservedSmem.offset0,0x4
	.type		.nv.reservedSmem.cap,@object
	.size		.nv.reservedSmem.cap,0x4
